//
// Generated by NVIDIA NVVM Compiler
//
// Compiler Build ID: CL-36424714
// Cuda compilation tools, release 13.0, V13.0.88
// Based on NVVM 20.0.0
//

.version 9.0
.target sm_100
.address_size 64

	// .globl	_ZN8turbo_pi29nvfp4_gemv_packed_warp_reduceEPKfPKhS1_S1_Pfiii
.const .align 4 .b8 _ZN8turbo_pi18NVFP4_DECODE_TABLEE[64] = {0, 0, 0, 0, 0, 0, 0, 63, 0, 0, 128, 63, 0, 0, 192, 63, 0, 0, 0, 64, 0, 0, 64, 64, 0, 0, 128, 64, 0, 0, 192, 64, 0, 0, 0, 128, 0, 0, 0, 191, 0, 0, 128, 191, 0, 0, 192, 191, 0, 0, 0, 192, 0, 0, 64, 192, 0, 0, 128, 192, 0, 0, 192, 192};

.visible .entry _ZN8turbo_pi29nvfp4_gemv_packed_warp_reduceEPKfPKhS1_S1_Pfiii(
	.param .u64 .ptr .align 1 _ZN8turbo_pi29nvfp4_gemv_packed_warp_reduceEPKfPKhS1_S1_Pfiii_param_0,
	.param .u64 .ptr .align 1 _ZN8turbo_pi29nvfp4_gemv_packed_warp_reduceEPKfPKhS1_S1_Pfiii_param_1,
	.param .u64 .ptr .align 1 _ZN8turbo_pi29nvfp4_gemv_packed_warp_reduceEPKfPKhS1_S1_Pfiii_param_2,
	.param .u64 .ptr .align 1 _ZN8turbo_pi29nvfp4_gemv_packed_warp_reduceEPKfPKhS1_S1_Pfiii_param_3,
	.param .u64 .ptr .align 1 _ZN8turbo_pi29nvfp4_gemv_packed_warp_reduceEPKfPKhS1_S1_Pfiii_param_4,
	.param .u32 _ZN8turbo_pi29nvfp4_gemv_packed_warp_reduceEPKfPKhS1_S1_Pfiii_param_5,
	.param .u32 _ZN8turbo_pi29nvfp4_gemv_packed_warp_reduceEPKfPKhS1_S1_Pfiii_param_6,
	.param .u32 _ZN8turbo_pi29nvfp4_gemv_packed_warp_reduceEPKfPKhS1_S1_Pfiii_param_7
)
{
	.reg .pred 	%p<14>;
	.reg .b16 	%rs<29>;
	.reg .b32 	%r<139>;
	.reg .b32 	%f<112>;
	.reg .b64 	%rd<100>;

	ld.param.u64 	%rd6, [_ZN8turbo_pi29nvfp4_gemv_packed_warp_reduceEPKfPKhS1_S1_Pfiii_param_0];
	ld.param.u64 	%rd7, [_ZN8turbo_pi29nvfp4_gemv_packed_warp_reduceEPKfPKhS1_S1_Pfiii_param_1];
	ld.param.u64 	%rd8, [_ZN8turbo_pi29nvfp4_gemv_packed_warp_reduceEPKfPKhS1_S1_Pfiii_param_2];
	ld.param.u64 	%rd9, [_ZN8turbo_pi29nvfp4_gemv_packed_warp_reduceEPKfPKhS1_S1_Pfiii_param_3];
	ld.param.u32 	%r29, [_ZN8turbo_pi29nvfp4_gemv_packed_warp_reduceEPKfPKhS1_S1_Pfiii_param_5];
	ld.param.u32 	%r27, [_ZN8turbo_pi29nvfp4_gemv_packed_warp_reduceEPKfPKhS1_S1_Pfiii_param_6];
	ld.param.u32 	%r28, [_ZN8turbo_pi29nvfp4_gemv_packed_warp_reduceEPKfPKhS1_S1_Pfiii_param_7];
	cvta.to.global.u64 	%rd1, %rd6;
	cvta.to.global.u64 	%rd2, %rd7;
	cvta.to.global.u64 	%rd3, %rd9;
	cvta.to.global.u64 	%rd4, %rd8;
	shr.s32 	%r30, %r28, 31;
	shr.u32 	%r31, %r30, 27;
	add.s32 	%r32, %r28, %r31;
	shr.s32 	%r1, %r32, 5;
	mov.u32 	%r33, %ctaid.x;
	mov.u32 	%r34, %ntid.x;
	mov.u32 	%r35, %tid.x;
	mad.lo.s32 	%r36, %r33, %r34, %r35;
	shr.u32 	%r2, %r36, 5;
	and.b32  	%r3, %r35, 31;
	mul.lo.s32 	%r37, %r27, %r29;
	setp.ge.s32 	%p1, %r2, %r37;
	@%p1 bra 	$L__BB0_13;
	div.s32 	%r4, %r2, %r27;
	mul.lo.s32 	%r38, %r4, %r27;
	sub.s32 	%r5, %r2, %r38;
	mul.lo.s32 	%r39, %r1, %r3;
	add.s32 	%r6, %r39, %r1;
	shr.u32 	%r40, %r39, 31;
	add.s32 	%r41, %r39, %r40;
	and.b32  	%r135, %r41, -2;
	setp.ge.s32 	%p2, %r135, %r6;
	mov.f32 	%f111, 0f00000000;
	@%p2 bra 	$L__BB0_11;
	mul.lo.s32 	%r8, %r4, %r1;
	mul.lo.s32 	%r9, %r5, %r1;
	shr.u32 	%r42, %r28, 31;
	add.s32 	%r43, %r28, %r42;
	shr.s32 	%r44, %r43, 1;
	mul.lo.s32 	%r10, %r5, %r44;
	mul.lo.s32 	%r11, %r4, %r28;
	add.s32 	%r45, %r135, 2;
	max.s32 	%r46, %r6, %r45;
	not.b32 	%r47, %r135;
	add.s32 	%r12, %r46, %r47;
	shr.u32 	%r48, %r12, 1;
	add.s32 	%r13, %r48, 1;
	setp.lt.u32 	%p3, %r12, 6;
	mov.f32 	%f111, 0f00000000;
	@%p3 bra 	$L__BB0_6;
	add.s32 	%r138, %r135, 4;
	add.s32 	%r137, %r11, %r135;
	and.b32  	%r49, %r13, -4;
	neg.s32 	%r136, %r49;
	mov.f32 	%f111, 0f00000000;
	mov.u64 	%rd18, _ZN8turbo_pi18NVFP4_DECODE_TABLEE;
$L__BB0_4:
	.pragma "nounroll";
	add.s32 	%r50, %r138, -4;
	shr.s32 	%r51, %r50, 31;
	shr.u32 	%r52, %r51, 27;
	add.s32 	%r53, %r50, %r52;
	shr.s32 	%r54, %r53, 5;
	add.s32 	%r55, %r54, %r8;
	mul.wide.s32 	%rd10, %r55, 4;
	add.s64 	%rd11, %rd4, %rd10;
	ld.global.nc.f32 	%f15, [%rd11];
	add.s32 	%r56, %r54, %r9;
	mul.wide.s32 	%rd12, %r56, 4;
	add.s64 	%rd13, %rd3, %rd12;
	ld.global.nc.f32 	%f16, [%rd13];
	shr.s32 	%r57, %r50, 1;
	add.s32 	%r58, %r57, %r10;
	cvt.s64.s32 	%rd14, %r58;
	add.s64 	%rd15, %rd2, %rd14;
	ld.global.nc.u8 	%rs1, [%rd15];
	cvt.u16.u8 	%rs2, %rs1;
	shl.b16 	%rs3, %rs2, 2;
	cvt.u64.u16 	%rd16, %rs3;
	and.b64  	%rd17, %rd16, 60;
	add.s64 	%rd19, %rd18, %rd17;
	ld.const.f32 	%f17, [%rd19];
	shr.u16 	%rs4, %rs2, 4;
	cvt.u32.u16 	%r59, %rs4;
	mul.wide.u32 	%rd20, %r59, 4;
	add.s64 	%rd21, %rd18, %rd20;
	ld.const.f32 	%f18, [%rd21];
	mul.wide.s32 	%rd22, %r137, 4;
	add.s64 	%rd23, %rd1, %rd22;
	ld.global.nc.f32 	%f19, [%rd23];
	ld.global.nc.f32 	%f20, [%rd23+4];
	mul.f32 	%f21, %f15, %f19;
	mul.f32 	%f22, %f17, %f21;
	fma.rn.f32 	%f23, %f16, %f22, %f111;
	mul.f32 	%f24, %f15, %f20;
	mul.f32 	%f25, %f18, %f24;
	fma.rn.f32 	%f26, %f16, %f25, %f23;
	add.s32 	%r60, %r138, -2;
	shr.s32 	%r61, %r60, 31;
	shr.u32 	%r62, %r61, 27;
	add.s32 	%r63, %r60, %r62;
	shr.s32 	%r64, %r63, 5;
	add.s32 	%r65, %r64, %r8;
	mul.wide.s32 	%rd24, %r65, 4;
	add.s64 	%rd25, %rd4, %rd24;
	ld.global.nc.f32 	%f27, [%rd25];
	add.s32 	%r66, %r64, %r9;
	mul.wide.s32 	%rd26, %r66, 4;
	add.s64 	%rd27, %rd3, %rd26;
	ld.global.nc.f32 	%f28, [%rd27];
	shr.s32 	%r67, %r60, 1;
	add.s32 	%r68, %r67, %r10;
	cvt.s64.s32 	%rd28, %r68;
	add.s64 	%rd29, %rd2, %rd28;
	ld.global.nc.u8 	%rs5, [%rd29];
	cvt.u16.u8 	%rs6, %rs5;
	shl.b16 	%rs7, %rs6, 2;
	cvt.u64.u16 	%rd30, %rs7;
	and.b64  	%rd31, %rd30, 60;
	add.s64 	%rd32, %rd18, %rd31;
	ld.const.f32 	%f29, [%rd32];
	shr.u16 	%rs8, %rs6, 4;
	cvt.u32.u16 	%r69, %rs8;
	mul.wide.u32 	%rd33, %r69, 4;
	add.s64 	%rd34, %rd18, %rd33;
	ld.const.f32 	%f30, [%rd34];
	ld.global.nc.f32 	%f31, [%rd23+8];
	ld.global.nc.f32 	%f32, [%rd23+12];
	mul.f32 	%f33, %f27, %f31;
	mul.f32 	%f34, %f29, %f33;
	fma.rn.f32 	%f35, %f28, %f34, %f26;
	mul.f32 	%f36, %f27, %f32;
	mul.f32 	%f37, %f30, %f36;
	fma.rn.f32 	%f38, %f28, %f37, %f35;
	add.s32 	%r70, %r138, 2;
	shr.s32 	%r71, %r138, 31;
	shr.u32 	%r72, %r71, 27;
	add.s32 	%r73, %r138, %r72;
	shr.s32 	%r74, %r73, 5;
	add.s32 	%r75, %r74, %r8;
	mul.wide.s32 	%rd35, %r75, 4;
	add.s64 	%rd36, %rd4, %rd35;
	ld.global.nc.f32 	%f39, [%rd36];
	add.s32 	%r76, %r74, %r9;
	mul.wide.s32 	%rd37, %r76, 4;
	add.s64 	%rd38, %rd3, %rd37;
	ld.global.nc.f32 	%f40, [%rd38];
	shr.s32 	%r77, %r138, 1;
	add.s32 	%r78, %r77, %r10;
	cvt.s64.s32 	%rd39, %r78;
	add.s64 	%rd40, %rd2, %rd39;
	ld.global.nc.u8 	%rs9, [%rd40];
	cvt.u16.u8 	%rs10, %rs9;
	shl.b16 	%rs11, %rs10, 2;
	cvt.u64.u16 	%rd41, %rs11;
	and.b64  	%rd42, %rd41, 60;
	add.s64 	%rd43, %rd18, %rd42;
	ld.const.f32 	%f41, [%rd43];
	shr.u16 	%rs12, %rs10, 4;
	cvt.u32.u16 	%r79, %rs12;
	mul.wide.u32 	%rd44, %r79, 4;
	add.s64 	%rd45, %rd18, %rd44;
	ld.const.f32 	%f42, [%rd45];
	ld.global.nc.f32 	%f43, [%rd23+16];
	ld.global.nc.f32 	%f44, [%rd23+20];
	mul.f32 	%f45, %f39, %f43;
	mul.f32 	%f46, %f41, %f45;
	fma.rn.f32 	%f47, %f40, %f46, %f38;
	mul.f32 	%f48, %f39, %f44;
	mul.f32 	%f49, %f42, %f48;
	fma.rn.f32 	%f50, %f40, %f49, %f47;
	shr.s32 	%r80, %r70, 31;
	shr.u32 	%r81, %r80, 27;
	add.s32 	%r82, %r70, %r81;
	shr.s32 	%r83, %r82, 5;
	add.s32 	%r84, %r83, %r8;
	mul.wide.s32 	%rd46, %r84, 4;
	add.s64 	%rd47, %rd4, %rd46;
	ld.global.nc.f32 	%f51, [%rd47];
	add.s32 	%r85, %r83, %r9;
	mul.wide.s32 	%rd48, %r85, 4;
	add.s64 	%rd49, %rd3, %rd48;
	ld.global.nc.f32 	%f52, [%rd49];
	shr.s32 	%r86, %r70, 1;
	add.s32 	%r87, %r86, %r10;
	cvt.s64.s32 	%rd50, %r87;
	add.s64 	%rd51, %rd2, %rd50;
	ld.global.nc.u8 	%rs13, [%rd51];
	cvt.u16.u8 	%rs14, %rs13;
	shl.b16 	%rs15, %rs14, 2;
	cvt.u64.u16 	%rd52, %rs15;
	and.b64  	%rd53, %rd52, 60;
	add.s64 	%rd54, %rd18, %rd53;
	ld.const.f32 	%f53, [%rd54];
	shr.u16 	%rs16, %rs14, 4;
	cvt.u32.u16 	%r88, %rs16;
	mul.wide.u32 	%rd55, %r88, 4;
	add.s64 	%rd56, %rd18, %rd55;
	ld.const.f32 	%f54, [%rd56];
	ld.global.nc.f32 	%f55, [%rd23+24];
	ld.global.nc.f32 	%f56, [%rd23+28];
	mul.f32 	%f57, %f51, %f55;
	mul.f32 	%f58, %f53, %f57;
	fma.rn.f32 	%f59, %f52, %f58, %f50;
	mul.f32 	%f60, %f51, %f56;
	mul.f32 	%f61, %f54, %f60;
	fma.rn.f32 	%f111, %f52, %f61, %f59;
	add.s32 	%r138, %r138, 8;
	add.s32 	%r137, %r137, 8;
	add.s32 	%r136, %r136, 4;
	setp.eq.s32 	%p4, %r136, 0;
	@%p4 bra 	$L__BB0_5;
	bra.uni 	$L__BB0_4;
$L__BB0_5:
	add.s32 	%r135, %r138, -4;
$L__BB0_6:
	shr.u32 	%r90, %r12, 1;
	add.s32 	%r91, %r90, 1;
	and.b32  	%r89, %r91, 3;
	setp.eq.s32 	%p5, %r89, 0;
	@%p5 bra 	$L__BB0_11;
	setp.eq.s32 	%p6, %r89, 1;
	@%p6 bra 	$L__BB0_9;
	shr.s32 	%r92, %r135, 31;
	shr.u32 	%r93, %r92, 27;
	add.s32 	%r94, %r135, %r93;
	shr.s32 	%r95, %r94, 5;
	add.s32 	%r96, %r95, %r8;
	mul.wide.s32 	%rd57, %r96, 4;
	add.s64 	%rd58, %rd4, %rd57;
	ld.global.nc.f32 	%f63, [%rd58];
	add.s32 	%r97, %r95, %r9;
	mul.wide.s32 	%rd59, %r97, 4;
	add.s64 	%rd60, %rd3, %rd59;
	ld.global.nc.f32 	%f64, [%rd60];
	shr.s32 	%r98, %r135, 1;
	add.s32 	%r99, %r98, %r10;
	cvt.s64.s32 	%rd61, %r99;
	add.s64 	%rd62, %rd2, %rd61;
	ld.global.nc.u8 	%rs17, [%rd62];
	cvt.u16.u8 	%rs18, %rs17;
	shl.b16 	%rs19, %rs18, 2;
	cvt.u64.u16 	%rd63, %rs19;
	and.b64  	%rd64, %rd63, 60;
	mov.u64 	%rd65, _ZN8turbo_pi18NVFP4_DECODE_TABLEE;
	add.s64 	%rd66, %rd65, %rd64;
	ld.const.f32 	%f65, [%rd66];
	shr.u16 	%rs20, %rs18, 4;
	cvt.u32.u16 	%r100, %rs20;
	mul.wide.u32 	%rd67, %r100, 4;
	add.s64 	%rd68, %rd65, %rd67;
	ld.const.f32 	%f66, [%rd68];
	add.s32 	%r101, %r135, %r11;
	mul.wide.s32 	%rd69, %r101, 4;
	add.s64 	%rd70, %rd1, %rd69;
	ld.global.nc.f32 	%f67, [%rd70];
	ld.global.nc.f32 	%f68, [%rd70+4];
	mul.f32 	%f69, %f63, %f67;
	mul.f32 	%f70, %f65, %f69;
	fma.rn.f32 	%f71, %f64, %f70, %f111;
	mul.f32 	%f72, %f63, %f68;
	mul.f32 	%f73, %f66, %f72;
	fma.rn.f32 	%f74, %f64, %f73, %f71;
	add.s32 	%r102, %r135, 2;
	shr.s32 	%r103, %r102, 31;
	shr.u32 	%r104, %r103, 27;
	add.s32 	%r105, %r102, %r104;
	shr.s32 	%r106, %r105, 5;
	add.s32 	%r107, %r106, %r8;
	mul.wide.s32 	%rd71, %r107, 4;
	add.s64 	%rd72, %rd4, %rd71;
	ld.global.nc.f32 	%f75, [%rd72];
	add.s32 	%r108, %r106, %r9;
	mul.wide.s32 	%rd73, %r108, 4;
	add.s64 	%rd74, %rd3, %rd73;
	ld.global.nc.f32 	%f76, [%rd74];
	shr.s32 	%r109, %r102, 1;
	add.s32 	%r110, %r109, %r10;
	cvt.s64.s32 	%rd75, %r110;
	add.s64 	%rd76, %rd2, %rd75;
	ld.global.nc.u8 	%rs21, [%rd76];
	cvt.u16.u8 	%rs22, %rs21;
	shl.b16 	%rs23, %rs22, 2;
	cvt.u64.u16 	%rd77, %rs23;
	and.b64  	%rd78, %rd77, 60;
	add.s64 	%rd79, %rd65, %rd78;
	ld.const.f32 	%f77, [%rd79];
	shr.u16 	%rs24, %rs22, 4;
	cvt.u32.u16 	%r111, %rs24;
	mul.wide.u32 	%rd80, %r111, 4;
	add.s64 	%rd81, %rd65, %rd80;
	ld.const.f32 	%f78, [%rd81];
	ld.global.nc.f32 	%f79, [%rd70+8];
	ld.global.nc.f32 	%f80, [%rd70+12];
	mul.f32 	%f81, %f75, %f79;
	mul.f32 	%f82, %f77, %f81;
	fma.rn.f32 	%f83, %f76, %f82, %f74;
	mul.f32 	%f84, %f75, %f80;
	mul.f32 	%f85, %f78, %f84;
	fma.rn.f32 	%f111, %f76, %f85, %f83;
	add.s32 	%r135, %r135, 4;
$L__BB0_9:
	and.b32  	%r112, %r12, 2;
	setp.ne.s32 	%p7, %r112, 0;
	@%p7 bra 	$L__BB0_11;
	shr.s32 	%r113, %r135, 31;
	shr.u32 	%r114, %r113, 27;
	add.s32 	%r115, %r135, %r114;
	shr.s32 	%r116, %r115, 5;
	add.s32 	%r117, %r116, %r8;
	mul.wide.s32 	%rd82, %r117, 4;
	add.s64 	%rd83, %rd4, %rd82;
	ld.global.nc.f32 	%f86, [%rd83];
	add.s32 	%r118, %r116, %r9;
	mul.wide.s32 	%rd84, %r118, 4;
	add.s64 	%rd85, %rd3, %rd84;
	ld.global.nc.f32 	%f87, [%rd85];
	shr.s32 	%r119, %r135, 1;
	add.s32 	%r120, %r119, %r10;
	cvt.s64.s32 	%rd86, %r120;
	add.s64 	%rd87, %rd2, %rd86;
	ld.global.nc.u8 	%rs25, [%rd87];
	cvt.u16.u8 	%rs26, %rs25;
	shl.b16 	%rs27, %rs26, 2;
	cvt.u64.u16 	%rd88, %rs27;
	and.b64  	%rd89, %rd88, 60;
	mov.u64 	%rd90, _ZN8turbo_pi18NVFP4_DECODE_TABLEE;
	add.s64 	%rd91, %rd90, %rd89;
	ld.const.f32 	%f88, [%rd91];
	shr.u16 	%rs28, %rs26, 4;
	cvt.u32.u16 	%r121, %rs28;
	mul.wide.u32 	%rd92, %r121, 4;
	add.s64 	%rd93, %rd90, %rd92;
	ld.const.f32 	%f89, [%rd93];
	add.s32 	%r122, %r135, %r11;
	mul.wide.s32 	%rd94, %r122, 4;
	add.s64 	%rd95, %rd1, %rd94;
	ld.global.nc.f32 	%f90, [%rd95];
	ld.global.nc.f32 	%f91, [%rd95+4];
	mul.f32 	%f92, %f86, %f90;
	mul.f32 	%f93, %f88, %f92;
	fma.rn.f32 	%f94, %f87, %f93, %f111;
	mul.f32 	%f95, %f86, %f91;
	mul.f32 	%f96, %f89, %f95;
	fma.rn.f32 	%f111, %f87, %f96, %f94;
$L__BB0_11:
	mov.b32 	%r123, %f111;
	shfl.sync.down.b32	%r124|%p8, %r123, 16, 31, -1;
	mov.b32 	%f97, %r124;
	add.f32 	%f98, %f111, %f97;
	mov.b32 	%r125, %f98;
	shfl.sync.down.b32	%r126|%p9, %r125, 8, 31, -1;
	mov.b32 	%f99, %r126;
	add.f32 	%f100, %f98, %f99;
	mov.b32 	%r127, %f100;
	shfl.sync.down.b32	%r128|%p10, %r127, 4, 31, -1;
	mov.b32 	%f101, %r128;
	add.f32 	%f102, %f100, %f101;
	mov.b32 	%r129, %f102;
	shfl.sync.down.b32	%r130|%p11, %r129, 2, 31, -1;
	mov.b32 	%f103, %r130;
	add.f32 	%f104, %f102, %f103;
	mov.b32 	%r131, %f104;
	shfl.sync.down.b32	%r132|%p12, %r131, 1, 31, -1;
	mov.b32 	%f105, %r132;
	add.f32 	%f10, %f104, %f105;
	setp.ne.s32 	%p13, %r3, 0;
	@%p13 bra 	$L__BB0_13;
	ld.param.u64 	%rd99, [_ZN8turbo_pi29nvfp4_gemv_packed_warp_reduceEPKfPKhS1_S1_Pfiii_param_4];
	mad.lo.s32 	%r133, %r4, %r27, %r5;
	cvta.to.global.u64 	%rd96, %rd99;
	mul.wide.s32 	%rd97, %r133, 4;
	add.s64 	%rd98, %rd96, %rd97;
	st.global.f32 	[%rd98], %f10;
$L__BB0_13:
	ret;

}
	// .globl	_ZN8turbo_pi22nvfp4_gemv_packed_biasEPKfPKhS1_S1_S1_Pfiii
.visible .entry _ZN8turbo_pi22nvfp4_gemv_packed_biasEPKfPKhS1_S1_S1_Pfiii(
	.param .u64 .ptr .align 1 _ZN8turbo_pi22nvfp4_gemv_packed_biasEPKfPKhS1_S1_S1_Pfiii_param_0,
	.param .u64 .ptr .align 1 _ZN8turbo_pi22nvfp4_gemv_packed_biasEPKfPKhS1_S1_S1_Pfiii_param_1,
	.param .u64 .ptr .align 1 _ZN8turbo_pi22nvfp4_gemv_packed_biasEPKfPKhS1_S1_S1_Pfiii_param_2,
	.param .u64 .ptr .align 1 _ZN8turbo_pi22nvfp4_gemv_packed_biasEPKfPKhS1_S1_S1_Pfiii_param_3,
	.param .u64 .ptr .align 1 _ZN8turbo_pi22nvfp4_gemv_packed_biasEPKfPKhS1_S1_S1_Pfiii_param_4,
	.param .u64 .ptr .align 1 _ZN8turbo_pi22nvfp4_gemv_packed_biasEPKfPKhS1_S1_S1_Pfiii_param_5,
	.param .u32 _ZN8turbo_pi22nvfp4_gemv_packed_biasEPKfPKhS1_S1_S1_Pfiii_param_6,
	.param .u32 _ZN8turbo_pi22nvfp4_gemv_packed_biasEPKfPKhS1_S1_S1_Pfiii_param_7,
	.param .u32 _ZN8turbo_pi22nvfp4_gemv_packed_biasEPKfPKhS1_S1_S1_Pfiii_param_8
)
{
	.reg .pred 	%p<15>;
	.reg .b16 	%rs<29>;
	.reg .b32 	%r<113>;
	.reg .b32 	%f<117>;
	.reg .b64 	%rd<106>;

	ld.param.u64 	%rd7, [_ZN8turbo_pi22nvfp4_gemv_packed_biasEPKfPKhS1_S1_S1_Pfiii_param_0];
	ld.param.u64 	%rd8, [_ZN8turbo_pi22nvfp4_gemv_packed_biasEPKfPKhS1_S1_S1_Pfiii_param_1];
	ld.param.u64 	%rd9, [_ZN8turbo_pi22nvfp4_gemv_packed_biasEPKfPKhS1_S1_S1_Pfiii_param_2];
	ld.param.u64 	%rd10, [_ZN8turbo_pi22nvfp4_gemv_packed_biasEPKfPKhS1_S1_S1_Pfiii_param_3];
	ld.param.u32 	%r28, [_ZN8turbo_pi22nvfp4_gemv_packed_biasEPKfPKhS1_S1_S1_Pfiii_param_6];
	ld.param.u32 	%r26, [_ZN8turbo_pi22nvfp4_gemv_packed_biasEPKfPKhS1_S1_S1_Pfiii_param_7];
	ld.param.u32 	%r27, [_ZN8turbo_pi22nvfp4_gemv_packed_biasEPKfPKhS1_S1_S1_Pfiii_param_8];
	cvta.to.global.u64 	%rd1, %rd7;
	cvta.to.global.u64 	%rd2, %rd8;
	cvta.to.global.u64 	%rd3, %rd10;
	cvta.to.global.u64 	%rd4, %rd9;
	shr.s32 	%r29, %r27, 31;
	shr.u32 	%r30, %r29, 27;
	add.s32 	%r31, %r27, %r30;
	shr.s32 	%r1, %r31, 5;
	mov.u32 	%r32, %ctaid.x;
	mov.u32 	%r33, %ntid.x;
	mov.u32 	%r34, %tid.x;
	mad.lo.s32 	%r35, %r32, %r33, %r34;
	shr.u32 	%r2, %r35, 5;
	and.b32  	%r3, %r34, 31;
	mul.lo.s32 	%r36, %r26, %r28;
	setp.ge.s32 	%p1, %r2, %r36;
	@%p1 bra 	$L__BB1_15;
	div.s32 	%r4, %r2, %r26;
	mul.lo.s32 	%r37, %r4, %r26;
	sub.s32 	%r5, %r2, %r37;
	mul.lo.s32 	%r38, %r1, %r3;
	shr.u32 	%r39, %r38, 31;
	add.s32 	%r40, %r38, %r39;
	and.b32  	%r109, %r40, -2;
	setp.lt.s32 	%p2, %r27, 32;
	mov.f32 	%f115, 0f00000000;
	@%p2 bra 	$L__BB1_11;
	mul.lo.s32 	%r7, %r4, %r1;
	mul.lo.s32 	%r8, %r5, %r1;
	shr.u32 	%r41, %r27, 1;
	mul.lo.s32 	%r9, %r5, %r41;
	mul.lo.s32 	%r10, %r4, %r27;
	max.s32 	%r42, %r1, 2;
	add.s32 	%r11, %r42, -1;
	shr.u32 	%r43, %r11, 1;
	add.s32 	%r12, %r43, 1;
	setp.lt.u32 	%p3, %r27, 224;
	mov.f32 	%f115, 0f00000000;
	@%p3 bra 	$L__BB1_6;
	add.s32 	%r112, %r109, 4;
	add.s32 	%r111, %r10, %r109;
	and.b32  	%r44, %r12, 2147483644;
	neg.s32 	%r110, %r44;
	mov.f32 	%f115, 0f00000000;
	mov.u64 	%rd19, _ZN8turbo_pi18NVFP4_DECODE_TABLEE;
$L__BB1_4:
	.pragma "nounroll";
	add.s32 	%r45, %r112, -4;
	shr.u32 	%r46, %r45, 5;
	add.s32 	%r47, %r46, %r7;
	mul.wide.s32 	%rd11, %r47, 4;
	add.s64 	%rd12, %rd4, %rd11;
	ld.global.nc.f32 	%f17, [%rd12];
	add.s32 	%r48, %r46, %r8;
	mul.wide.u32 	%rd13, %r48, 4;
	add.s64 	%rd14, %rd3, %rd13;
	ld.global.nc.f32 	%f18, [%rd14];
	shr.u32 	%r49, %r45, 1;
	add.s32 	%r50, %r49, %r9;
	cvt.u64.u32 	%rd15, %r50;
	add.s64 	%rd16, %rd2, %rd15;
	ld.global.nc.u8 	%rs1, [%rd16];
	cvt.u16.u8 	%rs2, %rs1;
	shl.b16 	%rs3, %rs2, 2;
	cvt.u64.u16 	%rd17, %rs3;
	and.b64  	%rd18, %rd17, 60;
	add.s64 	%rd20, %rd19, %rd18;
	ld.const.f32 	%f19, [%rd20];
	shr.u16 	%rs4, %rs2, 4;
	cvt.u32.u16 	%r51, %rs4;
	mul.wide.u32 	%rd21, %r51, 4;
	add.s64 	%rd22, %rd19, %rd21;
	ld.const.f32 	%f20, [%rd22];
	mul.wide.s32 	%rd23, %r111, 4;
	add.s64 	%rd24, %rd1, %rd23;
	ld.global.nc.f32 	%f21, [%rd24];
	ld.global.nc.f32 	%f22, [%rd24+4];
	mul.f32 	%f23, %f17, %f21;
	mul.f32 	%f24, %f19, %f23;
	fma.rn.f32 	%f25, %f18, %f24, %f115;
	mul.f32 	%f26, %f17, %f22;
	mul.f32 	%f27, %f20, %f26;
	fma.rn.f32 	%f28, %f18, %f27, %f25;
	add.s32 	%r52, %r112, -2;
	shr.u32 	%r53, %r52, 5;
	add.s32 	%r54, %r53, %r7;
	mul.wide.s32 	%rd25, %r54, 4;
	add.s64 	%rd26, %rd4, %rd25;
	ld.global.nc.f32 	%f29, [%rd26];
	add.s32 	%r55, %r53, %r8;
	mul.wide.u32 	%rd27, %r55, 4;
	add.s64 	%rd28, %rd3, %rd27;
	ld.global.nc.f32 	%f30, [%rd28];
	shr.u32 	%r56, %r52, 1;
	add.s32 	%r57, %r56, %r9;
	cvt.u64.u32 	%rd29, %r57;
	add.s64 	%rd30, %rd2, %rd29;
	ld.global.nc.u8 	%rs5, [%rd30];
	cvt.u16.u8 	%rs6, %rs5;
	shl.b16 	%rs7, %rs6, 2;
	cvt.u64.u16 	%rd31, %rs7;
	and.b64  	%rd32, %rd31, 60;
	add.s64 	%rd33, %rd19, %rd32;
	ld.const.f32 	%f31, [%rd33];
	shr.u16 	%rs8, %rs6, 4;
	cvt.u32.u16 	%r58, %rs8;
	mul.wide.u32 	%rd34, %r58, 4;
	add.s64 	%rd35, %rd19, %rd34;
	ld.const.f32 	%f32, [%rd35];
	ld.global.nc.f32 	%f33, [%rd24+8];
	ld.global.nc.f32 	%f34, [%rd24+12];
	mul.f32 	%f35, %f29, %f33;
	mul.f32 	%f36, %f31, %f35;
	fma.rn.f32 	%f37, %f30, %f36, %f28;
	mul.f32 	%f38, %f29, %f34;
	mul.f32 	%f39, %f32, %f38;
	fma.rn.f32 	%f40, %f30, %f39, %f37;
	add.s32 	%r59, %r112, 2;
	shr.u32 	%r60, %r112, 5;
	add.s32 	%r61, %r60, %r7;
	mul.wide.s32 	%rd36, %r61, 4;
	add.s64 	%rd37, %rd4, %rd36;
	ld.global.nc.f32 	%f41, [%rd37];
	add.s32 	%r62, %r60, %r8;
	mul.wide.u32 	%rd38, %r62, 4;
	add.s64 	%rd39, %rd3, %rd38;
	ld.global.nc.f32 	%f42, [%rd39];
	shr.u32 	%r63, %r112, 1;
	add.s32 	%r64, %r63, %r9;
	cvt.u64.u32 	%rd40, %r64;
	add.s64 	%rd41, %rd2, %rd40;
	ld.global.nc.u8 	%rs9, [%rd41];
	cvt.u16.u8 	%rs10, %rs9;
	shl.b16 	%rs11, %rs10, 2;
	cvt.u64.u16 	%rd42, %rs11;
	and.b64  	%rd43, %rd42, 60;
	add.s64 	%rd44, %rd19, %rd43;
	ld.const.f32 	%f43, [%rd44];
	shr.u16 	%rs12, %rs10, 4;
	cvt.u32.u16 	%r65, %rs12;
	mul.wide.u32 	%rd45, %r65, 4;
	add.s64 	%rd46, %rd19, %rd45;
	ld.const.f32 	%f44, [%rd46];
	ld.global.nc.f32 	%f45, [%rd24+16];
	ld.global.nc.f32 	%f46, [%rd24+20];
	mul.f32 	%f47, %f41, %f45;
	mul.f32 	%f48, %f43, %f47;
	fma.rn.f32 	%f49, %f42, %f48, %f40;
	mul.f32 	%f50, %f41, %f46;
	mul.f32 	%f51, %f44, %f50;
	fma.rn.f32 	%f52, %f42, %f51, %f49;
	shr.u32 	%r66, %r59, 5;
	add.s32 	%r67, %r66, %r7;
	mul.wide.s32 	%rd47, %r67, 4;
	add.s64 	%rd48, %rd4, %rd47;
	ld.global.nc.f32 	%f53, [%rd48];
	add.s32 	%r68, %r66, %r8;
	mul.wide.u32 	%rd49, %r68, 4;
	add.s64 	%rd50, %rd3, %rd49;
	ld.global.nc.f32 	%f54, [%rd50];
	shr.u32 	%r69, %r59, 1;
	add.s32 	%r70, %r69, %r9;
	cvt.u64.u32 	%rd51, %r70;
	add.s64 	%rd52, %rd2, %rd51;
	ld.global.nc.u8 	%rs13, [%rd52];
	cvt.u16.u8 	%rs14, %rs13;
	shl.b16 	%rs15, %rs14, 2;
	cvt.u64.u16 	%rd53, %rs15;
	and.b64  	%rd54, %rd53, 60;
	add.s64 	%rd55, %rd19, %rd54;
	ld.const.f32 	%f55, [%rd55];
	shr.u16 	%rs16, %rs14, 4;
	cvt.u32.u16 	%r71, %rs16;
	mul.wide.u32 	%rd56, %r71, 4;
	add.s64 	%rd57, %rd19, %rd56;
	ld.const.f32 	%f56, [%rd57];
	ld.global.nc.f32 	%f57, [%rd24+24];
	ld.global.nc.f32 	%f58, [%rd24+28];
	mul.f32 	%f59, %f53, %f57;
	mul.f32 	%f60, %f55, %f59;
	fma.rn.f32 	%f61, %f54, %f60, %f52;
	mul.f32 	%f62, %f53, %f58;
	mul.f32 	%f63, %f56, %f62;
	fma.rn.f32 	%f115, %f54, %f63, %f61;
	add.s32 	%r112, %r112, 8;
	add.s32 	%r111, %r111, 8;
	add.s32 	%r110, %r110, 4;
	setp.eq.s32 	%p4, %r110, 0;
	@%p4 bra 	$L__BB1_5;
	bra.uni 	$L__BB1_4;
$L__BB1_5:
	add.s32 	%r109, %r112, -4;
$L__BB1_6:
	shr.u32 	%r73, %r11, 1;
	add.s32 	%r74, %r73, 1;
	and.b32  	%r72, %r74, 3;
	setp.eq.s32 	%p5, %r72, 0;
	@%p5 bra 	$L__BB1_11;
	setp.eq.s32 	%p6, %r72, 1;
	@%p6 bra 	$L__BB1_9;
	shr.u32 	%r75, %r109, 5;
	add.s32 	%r76, %r75, %r7;
	mul.wide.s32 	%rd58, %r76, 4;
	add.s64 	%rd59, %rd4, %rd58;
	ld.global.nc.f32 	%f65, [%rd59];
	add.s32 	%r77, %r75, %r8;
	mul.wide.u32 	%rd60, %r77, 4;
	add.s64 	%rd61, %rd3, %rd60;
	ld.global.nc.f32 	%f66, [%rd61];
	shr.u32 	%r78, %r109, 1;
	add.s32 	%r79, %r78, %r9;
	cvt.u64.u32 	%rd62, %r79;
	add.s64 	%rd63, %rd2, %rd62;
	ld.global.nc.u8 	%rs17, [%rd63];
	cvt.u16.u8 	%rs18, %rs17;
	shl.b16 	%rs19, %rs18, 2;
	cvt.u64.u16 	%rd64, %rs19;
	and.b64  	%rd65, %rd64, 60;
	mov.u64 	%rd66, _ZN8turbo_pi18NVFP4_DECODE_TABLEE;
	add.s64 	%rd67, %rd66, %rd65;
	ld.const.f32 	%f67, [%rd67];
	shr.u16 	%rs20, %rs18, 4;
	cvt.u32.u16 	%r80, %rs20;
	mul.wide.u32 	%rd68, %r80, 4;
	add.s64 	%rd69, %rd66, %rd68;
	ld.const.f32 	%f68, [%rd69];
	add.s32 	%r81, %r109, %r10;
	mul.wide.s32 	%rd70, %r81, 4;
	add.s64 	%rd71, %rd1, %rd70;
	ld.global.nc.f32 	%f69, [%rd71];
	ld.global.nc.f32 	%f70, [%rd71+4];
	mul.f32 	%f71, %f65, %f69;
	mul.f32 	%f72, %f67, %f71;
	fma.rn.f32 	%f73, %f66, %f72, %f115;
	mul.f32 	%f74, %f65, %f70;
	mul.f32 	%f75, %f68, %f74;
	fma.rn.f32 	%f76, %f66, %f75, %f73;
	add.s32 	%r82, %r109, 2;
	shr.u32 	%r83, %r82, 5;
	add.s32 	%r84, %r83, %r7;
	mul.wide.s32 	%rd72, %r84, 4;
	add.s64 	%rd73, %rd4, %rd72;
	ld.global.nc.f32 	%f77, [%rd73];
	add.s32 	%r85, %r83, %r8;
	mul.wide.u32 	%rd74, %r85, 4;
	add.s64 	%rd75, %rd3, %rd74;
	ld.global.nc.f32 	%f78, [%rd75];
	shr.u32 	%r86, %r82, 1;
	add.s32 	%r87, %r86, %r9;
	cvt.u64.u32 	%rd76, %r87;
	add.s64 	%rd77, %rd2, %rd76;
	ld.global.nc.u8 	%rs21, [%rd77];
	cvt.u16.u8 	%rs22, %rs21;
	shl.b16 	%rs23, %rs22, 2;
	cvt.u64.u16 	%rd78, %rs23;
	and.b64  	%rd79, %rd78, 60;
	add.s64 	%rd80, %rd66, %rd79;
	ld.const.f32 	%f79, [%rd80];
	shr.u16 	%rs24, %rs22, 4;
	cvt.u32.u16 	%r88, %rs24;
	mul.wide.u32 	%rd81, %r88, 4;
	add.s64 	%rd82, %rd66, %rd81;
	ld.const.f32 	%f80, [%rd82];
	ld.global.nc.f32 	%f81, [%rd71+8];
	ld.global.nc.f32 	%f82, [%rd71+12];
	mul.f32 	%f83, %f77, %f81;
	mul.f32 	%f84, %f79, %f83;
	fma.rn.f32 	%f85, %f78, %f84, %f76;
	mul.f32 	%f86, %f77, %f82;
	mul.f32 	%f87, %f80, %f86;
	fma.rn.f32 	%f115, %f78, %f87, %f85;
	add.s32 	%r109, %r109, 4;
$L__BB1_9:
	and.b32  	%r89, %r11, 2;
	setp.ne.s32 	%p7, %r89, 0;
	@%p7 bra 	$L__BB1_11;
	shr.u32 	%r90, %r109, 5;
	add.s32 	%r91, %r90, %r7;
	mul.wide.s32 	%rd83, %r91, 4;
	add.s64 	%rd84, %rd4, %rd83;
	ld.global.nc.f32 	%f88, [%rd84];
	add.s32 	%r92, %r90, %r8;
	mul.wide.u32 	%rd85, %r92, 4;
	add.s64 	%rd86, %rd3, %rd85;
	ld.global.nc.f32 	%f89, [%rd86];
	shr.u32 	%r93, %r109, 1;
	add.s32 	%r94, %r93, %r9;
	cvt.u64.u32 	%rd87, %r94;
	add.s64 	%rd88, %rd2, %rd87;
	ld.global.nc.u8 	%rs25, [%rd88];
	cvt.u16.u8 	%rs26, %rs25;
	shl.b16 	%rs27, %rs26, 2;
	cvt.u64.u16 	%rd89, %rs27;
	and.b64  	%rd90, %rd89, 60;
	mov.u64 	%rd91, _ZN8turbo_pi18NVFP4_DECODE_TABLEE;
	add.s64 	%rd92, %rd91, %rd90;
	ld.const.f32 	%f90, [%rd92];
	shr.u16 	%rs28, %rs26, 4;
	cvt.u32.u16 	%r95, %rs28;
	mul.wide.u32 	%rd93, %r95, 4;
	add.s64 	%rd94, %rd91, %rd93;
	ld.const.f32 	%f91, [%rd94];
	add.s32 	%r96, %r109, %r10;
	mul.wide.s32 	%rd95, %r96, 4;
	add.s64 	%rd96, %rd1, %rd95;
	ld.global.nc.f32 	%f92, [%rd96];
	ld.global.nc.f32 	%f93, [%rd96+4];
	mul.f32 	%f94, %f88, %f92;
	mul.f32 	%f95, %f90, %f94;
	fma.rn.f32 	%f96, %f89, %f95, %f115;
	mul.f32 	%f97, %f88, %f93;
	mul.f32 	%f98, %f91, %f97;
	fma.rn.f32 	%f115, %f89, %f98, %f96;
$L__BB1_11:
	mov.b32 	%r97, %f115;
	shfl.sync.down.b32	%r98|%p8, %r97, 16, 31, -1;
	mov.b32 	%f99, %r98;
	add.f32 	%f100, %f115, %f99;
	mov.b32 	%r99, %f100;
	shfl.sync.down.b32	%r100|%p9, %r99, 8, 31, -1;
	mov.b32 	%f101, %r100;
	add.f32 	%f102, %f100, %f101;
	mov.b32 	%r101, %f102;
	shfl.sync.down.b32	%r102|%p10, %r101, 4, 31, -1;
	mov.b32 	%f103, %r102;
	add.f32 	%f104, %f102, %f103;
	mov.b32 	%r103, %f104;
	shfl.sync.down.b32	%r104|%p11, %r103, 2, 31, -1;
	mov.b32 	%f105, %r104;
	add.f32 	%f106, %f104, %f105;
	mov.b32 	%r105, %f106;
	shfl.sync.down.b32	%r106|%p12, %r105, 1, 31, -1;
	mov.b32 	%f107, %r106;
	add.f32 	%f10, %f106, %f107;
	setp.ne.s32 	%p13, %r3, 0;
	@%p13 bra 	$L__BB1_15;
	ld.param.u64 	%rd103, [_ZN8turbo_pi22nvfp4_gemv_packed_biasEPKfPKhS1_S1_S1_Pfiii_param_4];
	setp.eq.s64 	%p14, %rd103, 0;
	mov.f32 	%f116, 0f00000000;
	@%p14 bra 	$L__BB1_14;
	ld.param.u64 	%rd104, [_ZN8turbo_pi22nvfp4_gemv_packed_biasEPKfPKhS1_S1_S1_Pfiii_param_4];
	cvta.to.global.u64 	%rd97, %rd104;
	mul.wide.u32 	%rd98, %r5, 4;
	add.s64 	%rd99, %rd97, %rd98;
	ld.global.nc.f32 	%f116, [%rd99];
$L__BB1_14:
	ld.param.u64 	%rd105, [_ZN8turbo_pi22nvfp4_gemv_packed_biasEPKfPKhS1_S1_S1_Pfiii_param_5];
	add.f32 	%f109, %f10, %f116;
	mad.lo.s32 	%r107, %r4, %r26, %r5;
	cvta.to.global.u64 	%rd100, %rd105;
	mul.wide.s32 	%rd101, %r107, 4;
	add.s64 	%rd102, %rd100, %rd101;
	st.global.f32 	[%rd102], %f109;
$L__BB1_15:
	ret;

}
	// .globl	_ZN8turbo_pi27nvfp4_gemv_packed_bias_geluEPKfPKhS1_S1_S1_Pfiii
.visible .entry _ZN8turbo_pi27nvfp4_gemv_packed_bias_geluEPKfPKhS1_S1_S1_Pfiii(
	.param .u64 .ptr .align 1 _ZN8turbo_pi27nvfp4_gemv_packed_bias_geluEPKfPKhS1_S1_S1_Pfiii_param_0,
	.param .u64 .ptr .align 1 _ZN8turbo_pi27nvfp4_gemv_packed_bias_geluEPKfPKhS1_S1_S1_Pfiii_param_1,
	.param .u64 .ptr .align 1 _ZN8turbo_pi27nvfp4_gemv_packed_bias_geluEPKfPKhS1_S1_S1_Pfiii_param_2,
	.param .u64 .ptr .align 1 _ZN8turbo_pi27nvfp4_gemv_packed_bias_geluEPKfPKhS1_S1_S1_Pfiii_param_3,
	.param .u64 .ptr .align 1 _ZN8turbo_pi27nvfp4_gemv_packed_bias_geluEPKfPKhS1_S1_S1_Pfiii_param_4,
	.param .u64 .ptr .align 1 _ZN8turbo_pi27nvfp4_gemv_packed_bias_geluEPKfPKhS1_S1_S1_Pfiii_param_5,
	.param .u32 _ZN8turbo_pi27nvfp4_gemv_packed_bias_geluEPKfPKhS1_S1_S1_Pfiii_param_6,
	.param .u32 _ZN8turbo_pi27nvfp4_gemv_packed_bias_geluEPKfPKhS1_S1_S1_Pfiii_param_7,
	.param .u32 _ZN8turbo_pi27nvfp4_gemv_packed_bias_geluEPKfPKhS1_S1_S1_Pfiii_param_8
)
{
	.reg .pred 	%p<17>;
	.reg .b16 	%rs<29>;
	.reg .b32 	%r<113>;
	.reg .b32 	%f<139>;
	.reg .b64 	%rd<106>;

	ld.param.u64 	%rd7, [_ZN8turbo_pi27nvfp4_gemv_packed_bias_geluEPKfPKhS1_S1_S1_Pfiii_param_0];
	ld.param.u64 	%rd8, [_ZN8turbo_pi27nvfp4_gemv_packed_bias_geluEPKfPKhS1_S1_S1_Pfiii_param_1];
	ld.param.u64 	%rd9, [_ZN8turbo_pi27nvfp4_gemv_packed_bias_geluEPKfPKhS1_S1_S1_Pfiii_param_2];
	ld.param.u64 	%rd10, [_ZN8turbo_pi27nvfp4_gemv_packed_bias_geluEPKfPKhS1_S1_S1_Pfiii_param_3];
	ld.param.u32 	%r28, [_ZN8turbo_pi27nvfp4_gemv_packed_bias_geluEPKfPKhS1_S1_S1_Pfiii_param_6];
	ld.param.u32 	%r26, [_ZN8turbo_pi27nvfp4_gemv_packed_bias_geluEPKfPKhS1_S1_S1_Pfiii_param_7];
	ld.param.u32 	%r27, [_ZN8turbo_pi27nvfp4_gemv_packed_bias_geluEPKfPKhS1_S1_S1_Pfiii_param_8];
	cvta.to.global.u64 	%rd1, %rd7;
	cvta.to.global.u64 	%rd2, %rd8;
	cvta.to.global.u64 	%rd3, %rd10;
	cvta.to.global.u64 	%rd4, %rd9;
	shr.s32 	%r29, %r27, 31;
	shr.u32 	%r30, %r29, 27;
	add.s32 	%r31, %r27, %r30;
	shr.s32 	%r1, %r31, 5;
	mov.u32 	%r32, %ctaid.x;
	mov.u32 	%r33, %ntid.x;
	mov.u32 	%r34, %tid.x;
	mad.lo.s32 	%r35, %r32, %r33, %r34;
	shr.u32 	%r2, %r35, 5;
	and.b32  	%r3, %r34, 31;
	mul.lo.s32 	%r36, %r26, %r28;
	setp.ge.s32 	%p1, %r2, %r36;
	@%p1 bra 	$L__BB2_15;
	div.s32 	%r4, %r2, %r26;
	mul.lo.s32 	%r37, %r4, %r26;
	sub.s32 	%r5, %r2, %r37;
	mul.lo.s32 	%r38, %r1, %r3;
	shr.u32 	%r39, %r38, 31;
	add.s32 	%r40, %r38, %r39;
	and.b32  	%r109, %r40, -2;
	setp.lt.s32 	%p2, %r27, 32;
	mov.f32 	%f137, 0f00000000;
	@%p2 bra 	$L__BB2_11;
	mul.lo.s32 	%r7, %r4, %r1;
	mul.lo.s32 	%r8, %r5, %r1;
	shr.u32 	%r41, %r27, 1;
	mul.lo.s32 	%r9, %r5, %r41;
	mul.lo.s32 	%r10, %r4, %r27;
	max.s32 	%r42, %r1, 2;
	add.s32 	%r11, %r42, -1;
	shr.u32 	%r43, %r11, 1;
	add.s32 	%r12, %r43, 1;
	setp.lt.u32 	%p3, %r27, 224;
	mov.f32 	%f137, 0f00000000;
	@%p3 bra 	$L__BB2_6;
	add.s32 	%r112, %r109, 4;
	add.s32 	%r111, %r10, %r109;
	and.b32  	%r44, %r12, 2147483644;
	neg.s32 	%r110, %r44;
	mov.f32 	%f137, 0f00000000;
	mov.u64 	%rd19, _ZN8turbo_pi18NVFP4_DECODE_TABLEE;
$L__BB2_4:
	.pragma "nounroll";
	add.s32 	%r45, %r112, -4;
	shr.u32 	%r46, %r45, 5;
	add.s32 	%r47, %r46, %r7;
	mul.wide.s32 	%rd11, %r47, 4;
	add.s64 	%rd12, %rd4, %rd11;
	ld.global.nc.f32 	%f17, [%rd12];
	add.s32 	%r48, %r46, %r8;
	mul.wide.u32 	%rd13, %r48, 4;
	add.s64 	%rd14, %rd3, %rd13;
	ld.global.nc.f32 	%f18, [%rd14];
	shr.u32 	%r49, %r45, 1;
	add.s32 	%r50, %r49, %r9;
	cvt.u64.u32 	%rd15, %r50;
	add.s64 	%rd16, %rd2, %rd15;
	ld.global.nc.u8 	%rs1, [%rd16];
	cvt.u16.u8 	%rs2, %rs1;
	shl.b16 	%rs3, %rs2, 2;
	cvt.u64.u16 	%rd17, %rs3;
	and.b64  	%rd18, %rd17, 60;
	add.s64 	%rd20, %rd19, %rd18;
	ld.const.f32 	%f19, [%rd20];
	shr.u16 	%rs4, %rs2, 4;
	cvt.u32.u16 	%r51, %rs4;
	mul.wide.u32 	%rd21, %r51, 4;
	add.s64 	%rd22, %rd19, %rd21;
	ld.const.f32 	%f20, [%rd22];
	mul.wide.s32 	%rd23, %r111, 4;
	add.s64 	%rd24, %rd1, %rd23;
	ld.global.nc.f32 	%f21, [%rd24];
	ld.global.nc.f32 	%f22, [%rd24+4];
	mul.f32 	%f23, %f17, %f21;
	mul.f32 	%f24, %f19, %f23;
	fma.rn.f32 	%f25, %f18, %f24, %f137;
	mul.f32 	%f26, %f17, %f22;
	mul.f32 	%f27, %f20, %f26;
	fma.rn.f32 	%f28, %f18, %f27, %f25;
	add.s32 	%r52, %r112, -2;
	shr.u32 	%r53, %r52, 5;
	add.s32 	%r54, %r53, %r7;
	mul.wide.s32 	%rd25, %r54, 4;
	add.s64 	%rd26, %rd4, %rd25;
	ld.global.nc.f32 	%f29, [%rd26];
	add.s32 	%r55, %r53, %r8;
	mul.wide.u32 	%rd27, %r55, 4;
	add.s64 	%rd28, %rd3, %rd27;
	ld.global.nc.f32 	%f30, [%rd28];
	shr.u32 	%r56, %r52, 1;
	add.s32 	%r57, %r56, %r9;
	cvt.u64.u32 	%rd29, %r57;
	add.s64 	%rd30, %rd2, %rd29;
	ld.global.nc.u8 	%rs5, [%rd30];
	cvt.u16.u8 	%rs6, %rs5;
	shl.b16 	%rs7, %rs6, 2;
	cvt.u64.u16 	%rd31, %rs7;
	and.b64  	%rd32, %rd31, 60;
	add.s64 	%rd33, %rd19, %rd32;
	ld.const.f32 	%f31, [%rd33];
	shr.u16 	%rs8, %rs6, 4;
	cvt.u32.u16 	%r58, %rs8;
	mul.wide.u32 	%rd34, %r58, 4;
	add.s64 	%rd35, %rd19, %rd34;
	ld.const.f32 	%f32, [%rd35];
	ld.global.nc.f32 	%f33, [%rd24+8];
	ld.global.nc.f32 	%f34, [%rd24+12];
	mul.f32 	%f35, %f29, %f33;
	mul.f32 	%f36, %f31, %f35;
	fma.rn.f32 	%f37, %f30, %f36, %f28;
	mul.f32 	%f38, %f29, %f34;
	mul.f32 	%f39, %f32, %f38;
	fma.rn.f32 	%f40, %f30, %f39, %f37;
	add.s32 	%r59, %r112, 2;
	shr.u32 	%r60, %r112, 5;
	add.s32 	%r61, %r60, %r7;
	mul.wide.s32 	%rd36, %r61, 4;
	add.s64 	%rd37, %rd4, %rd36;
	ld.global.nc.f32 	%f41, [%rd37];
	add.s32 	%r62, %r60, %r8;
	mul.wide.u32 	%rd38, %r62, 4;
	add.s64 	%rd39, %rd3, %rd38;
	ld.global.nc.f32 	%f42, [%rd39];
	shr.u32 	%r63, %r112, 1;
	add.s32 	%r64, %r63, %r9;
	cvt.u64.u32 	%rd40, %r64;
	add.s64 	%rd41, %rd2, %rd40;
	ld.global.nc.u8 	%rs9, [%rd41];
	cvt.u16.u8 	%rs10, %rs9;
	shl.b16 	%rs11, %rs10, 2;
	cvt.u64.u16 	%rd42, %rs11;
	and.b64  	%rd43, %rd42, 60;
	add.s64 	%rd44, %rd19, %rd43;
	ld.const.f32 	%f43, [%rd44];
	shr.u16 	%rs12, %rs10, 4;
	cvt.u32.u16 	%r65, %rs12;
	mul.wide.u32 	%rd45, %r65, 4;
	add.s64 	%rd46, %rd19, %rd45;
	ld.const.f32 	%f44, [%rd46];
	ld.global.nc.f32 	%f45, [%rd24+16];
	ld.global.nc.f32 	%f46, [%rd24+20];
	mul.f32 	%f47, %f41, %f45;
	mul.f32 	%f48, %f43, %f47;
	fma.rn.f32 	%f49, %f42, %f48, %f40;
	mul.f32 	%f50, %f41, %f46;
	mul.f32 	%f51, %f44, %f50;
	fma.rn.f32 	%f52, %f42, %f51, %f49;
	shr.u32 	%r66, %r59, 5;
	add.s32 	%r67, %r66, %r7;
	mul.wide.s32 	%rd47, %r67, 4;
	add.s64 	%rd48, %rd4, %rd47;
	ld.global.nc.f32 	%f53, [%rd48];
	add.s32 	%r68, %r66, %r8;
	mul.wide.u32 	%rd49, %r68, 4;
	add.s64 	%rd50, %rd3, %rd49;
	ld.global.nc.f32 	%f54, [%rd50];
	shr.u32 	%r69, %r59, 1;
	add.s32 	%r70, %r69, %r9;
	cvt.u64.u32 	%rd51, %r70;
	add.s64 	%rd52, %rd2, %rd51;
	ld.global.nc.u8 	%rs13, [%rd52];
	cvt.u16.u8 	%rs14, %rs13;
	shl.b16 	%rs15, %rs14, 2;
	cvt.u64.u16 	%rd53, %rs15;
	and.b64  	%rd54, %rd53, 60;
	add.s64 	%rd55, %rd19, %rd54;
	ld.const.f32 	%f55, [%rd55];
	shr.u16 	%rs16, %rs14, 4;
	cvt.u32.u16 	%r71, %rs16;
	mul.wide.u32 	%rd56, %r71, 4;
	add.s64 	%rd57, %rd19, %rd56;
	ld.const.f32 	%f56, [%rd57];
	ld.global.nc.f32 	%f57, [%rd24+24];
	ld.global.nc.f32 	%f58, [%rd24+28];
	mul.f32 	%f59, %f53, %f57;
	mul.f32 	%f60, %f55, %f59;
	fma.rn.f32 	%f61, %f54, %f60, %f52;
	mul.f32 	%f62, %f53, %f58;
	mul.f32 	%f63, %f56, %f62;
	fma.rn.f32 	%f137, %f54, %f63, %f61;
	add.s32 	%r112, %r112, 8;
	add.s32 	%r111, %r111, 8;
	add.s32 	%r110, %r110, 4;
	setp.eq.s32 	%p4, %r110, 0;
	@%p4 bra 	$L__BB2_5;
	bra.uni 	$L__BB2_4;
$L__BB2_5:
	add.s32 	%r109, %r112, -4;
$L__BB2_6:
	shr.u32 	%r73, %r11, 1;
	add.s32 	%r74, %r73, 1;
	and.b32  	%r72, %r74, 3;
	setp.eq.s32 	%p5, %r72, 0;
	@%p5 bra 	$L__BB2_11;
	setp.eq.s32 	%p6, %r72, 1;
	@%p6 bra 	$L__BB2_9;
	shr.u32 	%r75, %r109, 5;
	add.s32 	%r76, %r75, %r7;
	mul.wide.s32 	%rd58, %r76, 4;
	add.s64 	%rd59, %rd4, %rd58;
	ld.global.nc.f32 	%f65, [%rd59];
	add.s32 	%r77, %r75, %r8;
	mul.wide.u32 	%rd60, %r77, 4;
	add.s64 	%rd61, %rd3, %rd60;
	ld.global.nc.f32 	%f66, [%rd61];
	shr.u32 	%r78, %r109, 1;
	add.s32 	%r79, %r78, %r9;
	cvt.u64.u32 	%rd62, %r79;
	add.s64 	%rd63, %rd2, %rd62;
	ld.global.nc.u8 	%rs17, [%rd63];
	cvt.u16.u8 	%rs18, %rs17;
	shl.b16 	%rs19, %rs18, 2;
	cvt.u64.u16 	%rd64, %rs19;
	and.b64  	%rd65, %rd64, 60;
	mov.u64 	%rd66, _ZN8turbo_pi18NVFP4_DECODE_TABLEE;
	add.s64 	%rd67, %rd66, %rd65;
	ld.const.f32 	%f67, [%rd67];
	shr.u16 	%rs20, %rs18, 4;
	cvt.u32.u16 	%r80, %rs20;
	mul.wide.u32 	%rd68, %r80, 4;
	add.s64 	%rd69, %rd66, %rd68;
	ld.const.f32 	%f68, [%rd69];
	add.s32 	%r81, %r109, %r10;
	mul.wide.s32 	%rd70, %r81, 4;
	add.s64 	%rd71, %rd1, %rd70;
	ld.global.nc.f32 	%f69, [%rd71];
	ld.global.nc.f32 	%f70, [%rd71+4];
	mul.f32 	%f71, %f65, %f69;
	mul.f32 	%f72, %f67, %f71;
	fma.rn.f32 	%f73, %f66, %f72, %f137;
	mul.f32 	%f74, %f65, %f70;
	mul.f32 	%f75, %f68, %f74;
	fma.rn.f32 	%f76, %f66, %f75, %f73;
	add.s32 	%r82, %r109, 2;
	shr.u32 	%r83, %r82, 5;
	add.s32 	%r84, %r83, %r7;
	mul.wide.s32 	%rd72, %r84, 4;
	add.s64 	%rd73, %rd4, %rd72;
	ld.global.nc.f32 	%f77, [%rd73];
	add.s32 	%r85, %r83, %r8;
	mul.wide.u32 	%rd74, %r85, 4;
	add.s64 	%rd75, %rd3, %rd74;
	ld.global.nc.f32 	%f78, [%rd75];
	shr.u32 	%r86, %r82, 1;
	add.s32 	%r87, %r86, %r9;
	cvt.u64.u32 	%rd76, %r87;
	add.s64 	%rd77, %rd2, %rd76;
	ld.global.nc.u8 	%rs21, [%rd77];
	cvt.u16.u8 	%rs22, %rs21;
	shl.b16 	%rs23, %rs22, 2;
	cvt.u64.u16 	%rd78, %rs23;
	and.b64  	%rd79, %rd78, 60;
	add.s64 	%rd80, %rd66, %rd79;
	ld.const.f32 	%f79, [%rd80];
	shr.u16 	%rs24, %rs22, 4;
	cvt.u32.u16 	%r88, %rs24;
	mul.wide.u32 	%rd81, %r88, 4;
	add.s64 	%rd82, %rd66, %rd81;
	ld.const.f32 	%f80, [%rd82];
	ld.global.nc.f32 	%f81, [%rd71+8];
	ld.global.nc.f32 	%f82, [%rd71+12];
	mul.f32 	%f83, %f77, %f81;
	mul.f32 	%f84, %f79, %f83;
	fma.rn.f32 	%f85, %f78, %f84, %f76;
	mul.f32 	%f86, %f77, %f82;
	mul.f32 	%f87, %f80, %f86;
	fma.rn.f32 	%f137, %f78, %f87, %f85;
	add.s32 	%r109, %r109, 4;
$L__BB2_9:
	and.b32  	%r89, %r11, 2;
	setp.ne.s32 	%p7, %r89, 0;
	@%p7 bra 	$L__BB2_11;
	shr.u32 	%r90, %r109, 5;
	add.s32 	%r91, %r90, %r7;
	mul.wide.s32 	%rd83, %r91, 4;
	add.s64 	%rd84, %rd4, %rd83;
	ld.global.nc.f32 	%f88, [%rd84];
	add.s32 	%r92, %r90, %r8;
	mul.wide.u32 	%rd85, %r92, 4;
	add.s64 	%rd86, %rd3, %rd85;
	ld.global.nc.f32 	%f89, [%rd86];
	shr.u32 	%r93, %r109, 1;
	add.s32 	%r94, %r93, %r9;
	cvt.u64.u32 	%rd87, %r94;
	add.s64 	%rd88, %rd2, %rd87;
	ld.global.nc.u8 	%rs25, [%rd88];
	cvt.u16.u8 	%rs26, %rs25;
	shl.b16 	%rs27, %rs26, 2;
	cvt.u64.u16 	%rd89, %rs27;
	and.b64  	%rd90, %rd89, 60;
	mov.u64 	%rd91, _ZN8turbo_pi18NVFP4_DECODE_TABLEE;
	add.s64 	%rd92, %rd91, %rd90;
	ld.const.f32 	%f90, [%rd92];
	shr.u16 	%rs28, %rs26, 4;
	cvt.u32.u16 	%r95, %rs28;
	mul.wide.u32 	%rd93, %r95, 4;
	add.s64 	%rd94, %rd91, %rd93;
	ld.const.f32 	%f91, [%rd94];
	add.s32 	%r96, %r109, %r10;
	mul.wide.s32 	%rd95, %r96, 4;
	add.s64 	%rd96, %rd1, %rd95;
	ld.global.nc.f32 	%f92, [%rd96];
	ld.global.nc.f32 	%f93, [%rd96+4];
	mul.f32 	%f94, %f88, %f92;
	mul.f32 	%f95, %f90, %f94;
	fma.rn.f32 	%f96, %f89, %f95, %f137;
	mul.f32 	%f97, %f88, %f93;
	mul.f32 	%f98, %f91, %f97;
	fma.rn.f32 	%f137, %f89, %f98, %f96;
$L__BB2_11:
	mov.b32 	%r97, %f137;
	shfl.sync.down.b32	%r98|%p8, %r97, 16, 31, -1;
	mov.b32 	%f99, %r98;
	add.f32 	%f100, %f137, %f99;
	mov.b32 	%r99, %f100;
	shfl.sync.down.b32	%r100|%p9, %r99, 8, 31, -1;
	mov.b32 	%f101, %r100;
	add.f32 	%f102, %f100, %f101;
	mov.b32 	%r101, %f102;
	shfl.sync.down.b32	%r102|%p10, %r101, 4, 31, -1;
	mov.b32 	%f103, %r102;
	add.f32 	%f104, %f102, %f103;
	mov.b32 	%r103, %f104;
	shfl.sync.down.b32	%r104|%p11, %r103, 2, 31, -1;
	mov.b32 	%f105, %r104;
	add.f32 	%f106, %f104, %f105;
	mov.b32 	%r105, %f106;
	shfl.sync.down.b32	%r106|%p12, %r105, 1, 31, -1;
	mov.b32 	%f107, %r106;
	add.f32 	%f10, %f106, %f107;
	setp.ne.s32 	%p13, %r3, 0;
	@%p13 bra 	$L__BB2_15;
	ld.param.u64 	%rd103, [_ZN8turbo_pi27nvfp4_gemv_packed_bias_geluEPKfPKhS1_S1_S1_Pfiii_param_4];
	setp.eq.s64 	%p14, %rd103, 0;
	mov.f32 	%f138, 0f00000000;
	@%p14 bra 	$L__BB2_14;
	ld.param.u64 	%rd104, [_ZN8turbo_pi27nvfp4_gemv_packed_bias_geluEPKfPKhS1_S1_S1_Pfiii_param_4];
	cvta.to.global.u64 	%rd97, %rd104;
	mul.wide.u32 	%rd98, %r5, 4;
	add.s64 	%rd99, %rd97, %rd98;
	ld.global.nc.f32 	%f138, [%rd99];
$L__BB2_14:
	ld.param.u64 	%rd105, [_ZN8turbo_pi27nvfp4_gemv_packed_bias_geluEPKfPKhS1_S1_S1_Pfiii_param_5];
	add.f32 	%f109, %f10, %f138;
	mul.f32 	%f110, %f109, %f109;
	mul.f32 	%f111, %f109, %f110;
	fma.rn.f32 	%f112, %f111, 0f3D372713, %f109;
	mul.f32 	%f113, %f112, 0f3F4C422A;
	mul.f32 	%f114, %f109, 0f3F000000;
	abs.f32 	%f115, %f113;
	mul.f32 	%f116, %f115, 0f4038AA3B;
	ex2.approx.ftz.f32 	%f117, %f116;
	add.f32 	%f118, %f117, 0f3F800000;
	rcp.approx.ftz.f32 	%f119, %f118;
	fma.rn.f32 	%f120, %f119, 0fC0000000, 0f3F800000;
	setp.ge.f32 	%p15, %f115, 0f41102CB4;
	selp.f32 	%f121, 0f3F800000, %f120, %p15;
	copysign.f32 	%f122, %f113, %f121;
	mul.f32 	%f123, %f113, %f113;
	fma.rn.f32 	%f124, %f123, 0f3C80F082, 0fBD563CAE;
	fma.rn.f32 	%f125, %f124, %f123, 0f3E085941;
	fma.rn.f32 	%f126, %f125, %f123, 0fBEAAA9ED;
	fma.rn.f32 	%f127, %f126, %f123, 0f00000000;
	fma.rn.f32 	%f128, %f127, %f113, %f113;
	setp.ge.f32 	%p16, %f115, 0f3F19999A;
	selp.f32 	%f129, %f122, %f128, %p16;
	add.f32 	%f130, %f129, 0f3F800000;
	mul.f32 	%f131, %f114, %f130;
	mad.lo.s32 	%r107, %r4, %r26, %r5;
	cvta.to.global.u64 	%rd100, %rd105;
	mul.wide.s32 	%rd101, %r107, 4;
	add.s64 	%rd102, %rd100, %rd101;
	st.global.f32 	[%rd102], %f131;
$L__BB2_15:
	ret;

}
	// .globl	_ZN8turbo_pi27nvfp4_gemv_packed_bias_siluEPKfPKhS1_S1_S1_Pfiii
.visible .entry _ZN8turbo_pi27nvfp4_gemv_packed_bias_siluEPKfPKhS1_S1_S1_Pfiii(
	.param .u64 .ptr .align 1 _ZN8turbo_pi27nvfp4_gemv_packed_bias_siluEPKfPKhS1_S1_S1_Pfiii_param_0,
	.param .u64 .ptr .align 1 _ZN8turbo_pi27nvfp4_gemv_packed_bias_siluEPKfPKhS1_S1_S1_Pfiii_param_1,
	.param .u64 .ptr .align 1 _ZN8turbo_pi27nvfp4_gemv_packed_bias_siluEPKfPKhS1_S1_S1_Pfiii_param_2,
	.param .u64 .ptr .align 1 _ZN8turbo_pi27nvfp4_gemv_packed_bias_siluEPKfPKhS1_S1_S1_Pfiii_param_3,
	.param .u64 .ptr .align 1 _ZN8turbo_pi27nvfp4_gemv_packed_bias_siluEPKfPKhS1_S1_S1_Pfiii_param_4,
	.param .u64 .ptr .align 1 _ZN8turbo_pi27nvfp4_gemv_packed_bias_siluEPKfPKhS1_S1_S1_Pfiii_param_5,
	.param .u32 _ZN8turbo_pi27nvfp4_gemv_packed_bias_siluEPKfPKhS1_S1_S1_Pfiii_param_6,
	.param .u32 _ZN8turbo_pi27nvfp4_gemv_packed_bias_siluEPKfPKhS1_S1_S1_Pfiii_param_7,
	.param .u32 _ZN8turbo_pi27nvfp4_gemv_packed_bias_siluEPKfPKhS1_S1_S1_Pfiii_param_8
)
{
	.reg .pred 	%p<15>;
	.reg .b16 	%rs<29>;
	.reg .b32 	%r<115>;
	.reg .b32 	%f<130>;
	.reg .b64 	%rd<106>;

	ld.param.u64 	%rd7, [_ZN8turbo_pi27nvfp4_gemv_packed_bias_siluEPKfPKhS1_S1_S1_Pfiii_param_0];
	ld.param.u64 	%rd8, [_ZN8turbo_pi27nvfp4_gemv_packed_bias_siluEPKfPKhS1_S1_S1_Pfiii_param_1];
	ld.param.u64 	%rd9, [_ZN8turbo_pi27nvfp4_gemv_packed_bias_siluEPKfPKhS1_S1_S1_Pfiii_param_2];
	ld.param.u64 	%rd10, [_ZN8turbo_pi27nvfp4_gemv_packed_bias_siluEPKfPKhS1_S1_S1_Pfiii_param_3];
	ld.param.u32 	%r28, [_ZN8turbo_pi27nvfp4_gemv_packed_bias_siluEPKfPKhS1_S1_S1_Pfiii_param_6];
	ld.param.u32 	%r26, [_ZN8turbo_pi27nvfp4_gemv_packed_bias_siluEPKfPKhS1_S1_S1_Pfiii_param_7];
	ld.param.u32 	%r27, [_ZN8turbo_pi27nvfp4_gemv_packed_bias_siluEPKfPKhS1_S1_S1_Pfiii_param_8];
	cvta.to.global.u64 	%rd1, %rd7;
	cvta.to.global.u64 	%rd2, %rd8;
	cvta.to.global.u64 	%rd3, %rd10;
	cvta.to.global.u64 	%rd4, %rd9;
	shr.s32 	%r29, %r27, 31;
	shr.u32 	%r30, %r29, 27;
	add.s32 	%r31, %r27, %r30;
	shr.s32 	%r1, %r31, 5;
	mov.u32 	%r32, %ctaid.x;
	mov.u32 	%r33, %ntid.x;
	mov.u32 	%r34, %tid.x;
	mad.lo.s32 	%r35, %r32, %r33, %r34;
	shr.u32 	%r2, %r35, 5;
	and.b32  	%r3, %r34, 31;
	mul.lo.s32 	%r36, %r26, %r28;
	setp.ge.s32 	%p1, %r2, %r36;
	@%p1 bra 	$L__BB3_15;
	div.s32 	%r4, %r2, %r26;
	mul.lo.s32 	%r37, %r4, %r26;
	sub.s32 	%r5, %r2, %r37;
	mul.lo.s32 	%r38, %r1, %r3;
	shr.u32 	%r39, %r38, 31;
	add.s32 	%r40, %r38, %r39;
	and.b32  	%r111, %r40, -2;
	setp.lt.s32 	%p2, %r27, 32;
	mov.f32 	%f128, 0f00000000;
	@%p2 bra 	$L__BB3_11;
	mul.lo.s32 	%r7, %r4, %r1;
	mul.lo.s32 	%r8, %r5, %r1;
	shr.u32 	%r41, %r27, 1;
	mul.lo.s32 	%r9, %r5, %r41;
	mul.lo.s32 	%r10, %r4, %r27;
	max.s32 	%r42, %r1, 2;
	add.s32 	%r11, %r42, -1;
	shr.u32 	%r43, %r11, 1;
	add.s32 	%r12, %r43, 1;
	setp.lt.u32 	%p3, %r27, 224;
	mov.f32 	%f128, 0f00000000;
	@%p3 bra 	$L__BB3_6;
	add.s32 	%r114, %r111, 4;
	add.s32 	%r113, %r10, %r111;
	and.b32  	%r44, %r12, 2147483644;
	neg.s32 	%r112, %r44;
	mov.f32 	%f128, 0f00000000;
	mov.u64 	%rd19, _ZN8turbo_pi18NVFP4_DECODE_TABLEE;
$L__BB3_4:
	.pragma "nounroll";
	add.s32 	%r45, %r114, -4;
	shr.u32 	%r46, %r45, 5;
	add.s32 	%r47, %r46, %r7;
	mul.wide.s32 	%rd11, %r47, 4;
	add.s64 	%rd12, %rd4, %rd11;
	ld.global.nc.f32 	%f17, [%rd12];
	add.s32 	%r48, %r46, %r8;
	mul.wide.u32 	%rd13, %r48, 4;
	add.s64 	%rd14, %rd3, %rd13;
	ld.global.nc.f32 	%f18, [%rd14];
	shr.u32 	%r49, %r45, 1;
	add.s32 	%r50, %r49, %r9;
	cvt.u64.u32 	%rd15, %r50;
	add.s64 	%rd16, %rd2, %rd15;
	ld.global.nc.u8 	%rs1, [%rd16];
	cvt.u16.u8 	%rs2, %rs1;
	shl.b16 	%rs3, %rs2, 2;
	cvt.u64.u16 	%rd17, %rs3;
	and.b64  	%rd18, %rd17, 60;
	add.s64 	%rd20, %rd19, %rd18;
	ld.const.f32 	%f19, [%rd20];
	shr.u16 	%rs4, %rs2, 4;
	cvt.u32.u16 	%r51, %rs4;
	mul.wide.u32 	%rd21, %r51, 4;
	add.s64 	%rd22, %rd19, %rd21;
	ld.const.f32 	%f20, [%rd22];
	mul.wide.s32 	%rd23, %r113, 4;
	add.s64 	%rd24, %rd1, %rd23;
	ld.global.nc.f32 	%f21, [%rd24];
	ld.global.nc.f32 	%f22, [%rd24+4];
	mul.f32 	%f23, %f17, %f21;
	mul.f32 	%f24, %f19, %f23;
	fma.rn.f32 	%f25, %f18, %f24, %f128;
	mul.f32 	%f26, %f17, %f22;
	mul.f32 	%f27, %f20, %f26;
	fma.rn.f32 	%f28, %f18, %f27, %f25;
	add.s32 	%r52, %r114, -2;
	shr.u32 	%r53, %r52, 5;
	add.s32 	%r54, %r53, %r7;
	mul.wide.s32 	%rd25, %r54, 4;
	add.s64 	%rd26, %rd4, %rd25;
	ld.global.nc.f32 	%f29, [%rd26];
	add.s32 	%r55, %r53, %r8;
	mul.wide.u32 	%rd27, %r55, 4;
	add.s64 	%rd28, %rd3, %rd27;
	ld.global.nc.f32 	%f30, [%rd28];
	shr.u32 	%r56, %r52, 1;
	add.s32 	%r57, %r56, %r9;
	cvt.u64.u32 	%rd29, %r57;
	add.s64 	%rd30, %rd2, %rd29;
	ld.global.nc.u8 	%rs5, [%rd30];
	cvt.u16.u8 	%rs6, %rs5;
	shl.b16 	%rs7, %rs6, 2;
	cvt.u64.u16 	%rd31, %rs7;
	and.b64  	%rd32, %rd31, 60;
	add.s64 	%rd33, %rd19, %rd32;
	ld.const.f32 	%f31, [%rd33];
	shr.u16 	%rs8, %rs6, 4;
	cvt.u32.u16 	%r58, %rs8;
	mul.wide.u32 	%rd34, %r58, 4;
	add.s64 	%rd35, %rd19, %rd34;
	ld.const.f32 	%f32, [%rd35];
	ld.global.nc.f32 	%f33, [%rd24+8];
	ld.global.nc.f32 	%f34, [%rd24+12];
	mul.f32 	%f35, %f29, %f33;
	mul.f32 	%f36, %f31, %f35;
	fma.rn.f32 	%f37, %f30, %f36, %f28;
	mul.f32 	%f38, %f29, %f34;
	mul.f32 	%f39, %f32, %f38;
	fma.rn.f32 	%f40, %f30, %f39, %f37;
	add.s32 	%r59, %r114, 2;
	shr.u32 	%r60, %r114, 5;
	add.s32 	%r61, %r60, %r7;
	mul.wide.s32 	%rd36, %r61, 4;
	add.s64 	%rd37, %rd4, %rd36;
	ld.global.nc.f32 	%f41, [%rd37];
	add.s32 	%r62, %r60, %r8;
	mul.wide.u32 	%rd38, %r62, 4;
	add.s64 	%rd39, %rd3, %rd38;
	ld.global.nc.f32 	%f42, [%rd39];
	shr.u32 	%r63, %r114, 1;
	add.s32 	%r64, %r63, %r9;
	cvt.u64.u32 	%rd40, %r64;
	add.s64 	%rd41, %rd2, %rd40;
	ld.global.nc.u8 	%rs9, [%rd41];
	cvt.u16.u8 	%rs10, %rs9;
	shl.b16 	%rs11, %rs10, 2;
	cvt.u64.u16 	%rd42, %rs11;
	and.b64  	%rd43, %rd42, 60;
	add.s64 	%rd44, %rd19, %rd43;
	ld.const.f32 	%f43, [%rd44];
	shr.u16 	%rs12, %rs10, 4;
	cvt.u32.u16 	%r65, %rs12;
	mul.wide.u32 	%rd45, %r65, 4;
	add.s64 	%rd46, %rd19, %rd45;
	ld.const.f32 	%f44, [%rd46];
	ld.global.nc.f32 	%f45, [%rd24+16];
	ld.global.nc.f32 	%f46, [%rd24+20];
	mul.f32 	%f47, %f41, %f45;
	mul.f32 	%f48, %f43, %f47;
	fma.rn.f32 	%f49, %f42, %f48, %f40;
	mul.f32 	%f50, %f41, %f46;
	mul.f32 	%f51, %f44, %f50;
	fma.rn.f32 	%f52, %f42, %f51, %f49;
	shr.u32 	%r66, %r59, 5;
	add.s32 	%r67, %r66, %r7;
	mul.wide.s32 	%rd47, %r67, 4;
	add.s64 	%rd48, %rd4, %rd47;
	ld.global.nc.f32 	%f53, [%rd48];
	add.s32 	%r68, %r66, %r8;
	mul.wide.u32 	%rd49, %r68, 4;
	add.s64 	%rd50, %rd3, %rd49;
	ld.global.nc.f32 	%f54, [%rd50];
	shr.u32 	%r69, %r59, 1;
	add.s32 	%r70, %r69, %r9;
	cvt.u64.u32 	%rd51, %r70;
	add.s64 	%rd52, %rd2, %rd51;
	ld.global.nc.u8 	%rs13, [%rd52];
	cvt.u16.u8 	%rs14, %rs13;
	shl.b16 	%rs15, %rs14, 2;
	cvt.u64.u16 	%rd53, %rs15;
	and.b64  	%rd54, %rd53, 60;
	add.s64 	%rd55, %rd19, %rd54;
	ld.const.f32 	%f55, [%rd55];
	shr.u16 	%rs16, %rs14, 4;
	cvt.u32.u16 	%r71, %rs16;
	mul.wide.u32 	%rd56, %r71, 4;
	add.s64 	%rd57, %rd19, %rd56;
	ld.const.f32 	%f56, [%rd57];
	ld.global.nc.f32 	%f57, [%rd24+24];
	ld.global.nc.f32 	%f58, [%rd24+28];
	mul.f32 	%f59, %f53, %f57;
	mul.f32 	%f60, %f55, %f59;
	fma.rn.f32 	%f61, %f54, %f60, %f52;
	mul.f32 	%f62, %f53, %f58;
	mul.f32 	%f63, %f56, %f62;
	fma.rn.f32 	%f128, %f54, %f63, %f61;
	add.s32 	%r114, %r114, 8;
	add.s32 	%r113, %r113, 8;
	add.s32 	%r112, %r112, 4;
	setp.eq.s32 	%p4, %r112, 0;
	@%p4 bra 	$L__BB3_5;
	bra.uni 	$L__BB3_4;
$L__BB3_5:
	add.s32 	%r111, %r114, -4;
$L__BB3_6:
	shr.u32 	%r73, %r11, 1;
	add.s32 	%r74, %r73, 1;
	and.b32  	%r72, %r74, 3;
	setp.eq.s32 	%p5, %r72, 0;
	@%p5 bra 	$L__BB3_11;
	setp.eq.s32 	%p6, %r72, 1;
	@%p6 bra 	$L__BB3_9;
	shr.u32 	%r75, %r111, 5;
	add.s32 	%r76, %r75, %r7;
	mul.wide.s32 	%rd58, %r76, 4;
	add.s64 	%rd59, %rd4, %rd58;
	ld.global.nc.f32 	%f65, [%rd59];
	add.s32 	%r77, %r75, %r8;
	mul.wide.u32 	%rd60, %r77, 4;
	add.s64 	%rd61, %rd3, %rd60;
	ld.global.nc.f32 	%f66, [%rd61];
	shr.u32 	%r78, %r111, 1;
	add.s32 	%r79, %r78, %r9;
	cvt.u64.u32 	%rd62, %r79;
	add.s64 	%rd63, %rd2, %rd62;
	ld.global.nc.u8 	%rs17, [%rd63];
	cvt.u16.u8 	%rs18, %rs17;
	shl.b16 	%rs19, %rs18, 2;
	cvt.u64.u16 	%rd64, %rs19;
	and.b64  	%rd65, %rd64, 60;
	mov.u64 	%rd66, _ZN8turbo_pi18NVFP4_DECODE_TABLEE;
	add.s64 	%rd67, %rd66, %rd65;
	ld.const.f32 	%f67, [%rd67];
	shr.u16 	%rs20, %rs18, 4;
	cvt.u32.u16 	%r80, %rs20;
	mul.wide.u32 	%rd68, %r80, 4;
	add.s64 	%rd69, %rd66, %rd68;
	ld.const.f32 	%f68, [%rd69];
	add.s32 	%r81, %r111, %r10;
	mul.wide.s32 	%rd70, %r81, 4;
	add.s64 	%rd71, %rd1, %rd70;
	ld.global.nc.f32 	%f69, [%rd71];
	ld.global.nc.f32 	%f70, [%rd71+4];
	mul.f32 	%f71, %f65, %f69;
	mul.f32 	%f72, %f67, %f71;
	fma.rn.f32 	%f73, %f66, %f72, %f128;
	mul.f32 	%f74, %f65, %f70;
	mul.f32 	%f75, %f68, %f74;
	fma.rn.f32 	%f76, %f66, %f75, %f73;
	add.s32 	%r82, %r111, 2;
	shr.u32 	%r83, %r82, 5;
	add.s32 	%r84, %r83, %r7;
	mul.wide.s32 	%rd72, %r84, 4;
	add.s64 	%rd73, %rd4, %rd72;
	ld.global.nc.f32 	%f77, [%rd73];
	add.s32 	%r85, %r83, %r8;
	mul.wide.u32 	%rd74, %r85, 4;
	add.s64 	%rd75, %rd3, %rd74;
	ld.global.nc.f32 	%f78, [%rd75];
	shr.u32 	%r86, %r82, 1;
	add.s32 	%r87, %r86, %r9;
	cvt.u64.u32 	%rd76, %r87;
	add.s64 	%rd77, %rd2, %rd76;
	ld.global.nc.u8 	%rs21, [%rd77];
	cvt.u16.u8 	%rs22, %rs21;
	shl.b16 	%rs23, %rs22, 2;
	cvt.u64.u16 	%rd78, %rs23;
	and.b64  	%rd79, %rd78, 60;
	add.s64 	%rd80, %rd66, %rd79;
	ld.const.f32 	%f79, [%rd80];
	shr.u16 	%rs24, %rs22, 4;
	cvt.u32.u16 	%r88, %rs24;
	mul.wide.u32 	%rd81, %r88, 4;
	add.s64 	%rd82, %rd66, %rd81;
	ld.const.f32 	%f80, [%rd82];
	ld.global.nc.f32 	%f81, [%rd71+8];
	ld.global.nc.f32 	%f82, [%rd71+12];
	mul.f32 	%f83, %f77, %f81;
	mul.f32 	%f84, %f79, %f83;
	fma.rn.f32 	%f85, %f78, %f84, %f76;
	mul.f32 	%f86, %f77, %f82;
	mul.f32 	%f87, %f80, %f86;
	fma.rn.f32 	%f128, %f78, %f87, %f85;
	add.s32 	%r111, %r111, 4;
$L__BB3_9:
	and.b32  	%r89, %r11, 2;
	setp.ne.s32 	%p7, %r89, 0;
	@%p7 bra 	$L__BB3_11;
	shr.u32 	%r90, %r111, 5;
	add.s32 	%r91, %r90, %r7;
	mul.wide.s32 	%rd83, %r91, 4;
	add.s64 	%rd84, %rd4, %rd83;
	ld.global.nc.f32 	%f88, [%rd84];
	add.s32 	%r92, %r90, %r8;
	mul.wide.u32 	%rd85, %r92, 4;
	add.s64 	%rd86, %rd3, %rd85;
	ld.global.nc.f32 	%f89, [%rd86];
	shr.u32 	%r93, %r111, 1;
	add.s32 	%r94, %r93, %r9;
	cvt.u64.u32 	%rd87, %r94;
	add.s64 	%rd88, %rd2, %rd87;
	ld.global.nc.u8 	%rs25, [%rd88];
	cvt.u16.u8 	%rs26, %rs25;
	shl.b16 	%rs27, %rs26, 2;
	cvt.u64.u16 	%rd89, %rs27;
	and.b64  	%rd90, %rd89, 60;
	mov.u64 	%rd91, _ZN8turbo_pi18NVFP4_DECODE_TABLEE;
	add.s64 	%rd92, %rd91, %rd90;
	ld.const.f32 	%f90, [%rd92];
	shr.u16 	%rs28, %rs26, 4;
	cvt.u32.u16 	%r95, %rs28;
	mul.wide.u32 	%rd93, %r95, 4;
	add.s64 	%rd94, %rd91, %rd93;
	ld.const.f32 	%f91, [%rd94];
	add.s32 	%r96, %r111, %r10;
	mul.wide.s32 	%rd95, %r96, 4;
	add.s64 	%rd96, %rd1, %rd95;
	ld.global.nc.f32 	%f92, [%rd96];
	ld.global.nc.f32 	%f93, [%rd96+4];
	mul.f32 	%f94, %f88, %f92;
	mul.f32 	%f95, %f90, %f94;
	fma.rn.f32 	%f96, %f89, %f95, %f128;
	mul.f32 	%f97, %f88, %f93;
	mul.f32 	%f98, %f91, %f97;
	fma.rn.f32 	%f128, %f89, %f98, %f96;
$L__BB3_11:
	mov.b32 	%r97, %f128;
	shfl.sync.down.b32	%r98|%p8, %r97, 16, 31, -1;
	mov.b32 	%f99, %r98;
	add.f32 	%f100, %f128, %f99;
	mov.b32 	%r99, %f100;
	shfl.sync.down.b32	%r100|%p9, %r99, 8, 31, -1;
	mov.b32 	%f101, %r100;
	add.f32 	%f102, %f100, %f101;
	mov.b32 	%r101, %f102;
	shfl.sync.down.b32	%r102|%p10, %r101, 4, 31, -1;
	mov.b32 	%f103, %r102;
	add.f32 	%f104, %f102, %f103;
	mov.b32 	%r103, %f104;
	shfl.sync.down.b32	%r104|%p11, %r103, 2, 31, -1;
	mov.b32 	%f105, %r104;
	add.f32 	%f106, %f104, %f105;
	mov.b32 	%r105, %f106;
	shfl.sync.down.b32	%r106|%p12, %r105, 1, 31, -1;
	mov.b32 	%f107, %r106;
	add.f32 	%f10, %f106, %f107;
	setp.ne.s32 	%p13, %r3, 0;
	@%p13 bra 	$L__BB3_15;
	ld.param.u64 	%rd103, [_ZN8turbo_pi27nvfp4_gemv_packed_bias_siluEPKfPKhS1_S1_S1_Pfiii_param_4];
	setp.eq.s64 	%p14, %rd103, 0;
	mov.f32 	%f129, 0f00000000;
	@%p14 bra 	$L__BB3_14;
	ld.param.u64 	%rd104, [_ZN8turbo_pi27nvfp4_gemv_packed_bias_siluEPKfPKhS1_S1_S1_Pfiii_param_4];
	cvta.to.global.u64 	%rd97, %rd104;
	mul.wide.u32 	%rd98, %r5, 4;
	add.s64 	%rd99, %rd97, %rd98;
	ld.global.nc.f32 	%f129, [%rd99];
$L__BB3_14:
	ld.param.u64 	%rd105, [_ZN8turbo_pi27nvfp4_gemv_packed_bias_siluEPKfPKhS1_S1_S1_Pfiii_param_5];
	add.f32 	%f109, %f10, %f129;
	fma.rn.f32 	%f110, %f109, 0fBBBB989D, 0f3F000000;
	cvt.sat.f32.f32 	%f111, %f110;
	mov.f32 	%f112, 0f4B400001;
	mov.f32 	%f113, 0f437C0000;
	fma.rm.f32 	%f114, %f111, %f113, %f112;
	add.f32 	%f115, %f114, 0fCB40007F;
	neg.f32 	%f116, %f115;
	fma.rn.f32 	%f117, %f109, 0fBFB8AA3B, %f116;
	fma.rn.f32 	%f118, %f109, 0fB2A57060, %f117;
	mov.b32 	%r107, %f114;
	shl.b32 	%r108, %r107, 23;
	mov.b32 	%f119, %r108;
	ex2.approx.ftz.f32 	%f120, %f118;
	fma.rn.f32 	%f121, %f120, %f119, 0f3F800000;
	div.rn.f32 	%f122, %f109, %f121;
	mad.lo.s32 	%r109, %r4, %r26, %r5;
	cvta.to.global.u64 	%rd100, %rd105;
	mul.wide.s32 	%rd101, %r109, 4;
	add.s64 	%rd102, %rd100, %rd101;
	st.global.f32 	[%rd102], %f122;
$L__BB3_15:
	ret;

}
	// .globl	_ZN8turbo_pi22nvfp4_gemv_packed_fp16EPK6__halfPKhS2_S2_PS0_iii
.visible .entry _ZN8turbo_pi22nvfp4_gemv_packed_fp16EPK6__halfPKhS2_S2_PS0_iii(
	.param .u64 .ptr .align 1 _ZN8turbo_pi22nvfp4_gemv_packed_fp16EPK6__halfPKhS2_S2_PS0_iii_param_0,
	.param .u64 .ptr .align 1 _ZN8turbo_pi22nvfp4_gemv_packed_fp16EPK6__halfPKhS2_S2_PS0_iii_param_1,
	.param .u64 .ptr .align 1 _ZN8turbo_pi22nvfp4_gemv_packed_fp16EPK6__halfPKhS2_S2_PS0_iii_param_2,
	.param .u64 .ptr .align 1 _ZN8turbo_pi22nvfp4_gemv_packed_fp16EPK6__halfPKhS2_S2_PS0_iii_param_3,
	.param .u64 .ptr .align 1 _ZN8turbo_pi22nvfp4_gemv_packed_fp16EPK6__halfPKhS2_S2_PS0_iii_param_4,
	.param .u32 _ZN8turbo_pi22nvfp4_gemv_packed_fp16EPK6__halfPKhS2_S2_PS0_iii_param_5,
	.param .u32 _ZN8turbo_pi22nvfp4_gemv_packed_fp16EPK6__halfPKhS2_S2_PS0_iii_param_6,
	.param .u32 _ZN8turbo_pi22nvfp4_gemv_packed_fp16EPK6__halfPKhS2_S2_PS0_iii_param_7
)
{
	.reg .pred 	%p<14>;
	.reg .b16 	%rs<58>;
	.reg .b32 	%r<113>;
	.reg .b32 	%f<113>;
	.reg .b64 	%rd<100>;

	ld.param.u64 	%rd6, [_ZN8turbo_pi22nvfp4_gemv_packed_fp16EPK6__halfPKhS2_S2_PS0_iii_param_0];
	ld.param.u64 	%rd7, [_ZN8turbo_pi22nvfp4_gemv_packed_fp16EPK6__halfPKhS2_S2_PS0_iii_param_1];
	ld.param.u64 	%rd8, [_ZN8turbo_pi22nvfp4_gemv_packed_fp16EPK6__halfPKhS2_S2_PS0_iii_param_2];
	ld.param.u64 	%rd9, [_ZN8turbo_pi22nvfp4_gemv_packed_fp16EPK6__halfPKhS2_S2_PS0_iii_param_3];
	ld.param.u32 	%r28, [_ZN8turbo_pi22nvfp4_gemv_packed_fp16EPK6__halfPKhS2_S2_PS0_iii_param_5];
	ld.param.u32 	%r26, [_ZN8turbo_pi22nvfp4_gemv_packed_fp16EPK6__halfPKhS2_S2_PS0_iii_param_6];
	ld.param.u32 	%r27, [_ZN8turbo_pi22nvfp4_gemv_packed_fp16EPK6__halfPKhS2_S2_PS0_iii_param_7];
	cvta.to.global.u64 	%rd1, %rd6;
	cvta.to.global.u64 	%rd2, %rd7;
	cvta.to.global.u64 	%rd3, %rd9;
	cvta.to.global.u64 	%rd4, %rd8;
	shr.s32 	%r29, %r27, 31;
	shr.u32 	%r30, %r29, 27;
	add.s32 	%r31, %r27, %r30;
	shr.s32 	%r1, %r31, 5;
	mov.u32 	%r32, %ctaid.x;
	mov.u32 	%r33, %ntid.x;
	mov.u32 	%r34, %tid.x;
	mad.lo.s32 	%r35, %r32, %r33, %r34;
	shr.u32 	%r2, %r35, 5;
	and.b32  	%r3, %r34, 31;
	mul.lo.s32 	%r36, %r26, %r28;
	setp.ge.s32 	%p1, %r2, %r36;
	@%p1 bra 	$L__BB4_13;
	div.s32 	%r4, %r2, %r26;
	mul.lo.s32 	%r37, %r4, %r26;
	sub.s32 	%r5, %r2, %r37;
	mul.lo.s32 	%r38, %r1, %r3;
	shr.u32 	%r39, %r38, 31;
	add.s32 	%r40, %r38, %r39;
	and.b32  	%r109, %r40, -2;
	setp.lt.s32 	%p2, %r27, 32;
	mov.f32 	%f112, 0f00000000;
	@%p2 bra 	$L__BB4_11;
	mul.lo.s32 	%r7, %r4, %r1;
	mul.lo.s32 	%r8, %r5, %r1;
	shr.u32 	%r41, %r27, 1;
	mul.lo.s32 	%r9, %r5, %r41;
	mul.lo.s32 	%r10, %r4, %r27;
	max.s32 	%r42, %r1, 2;
	add.s32 	%r11, %r42, -1;
	shr.u32 	%r43, %r11, 1;
	add.s32 	%r12, %r43, 1;
	setp.lt.u32 	%p3, %r27, 224;
	mov.f32 	%f112, 0f00000000;
	@%p3 bra 	$L__BB4_6;
	add.s32 	%r112, %r109, 4;
	add.s32 	%r111, %r10, %r109;
	and.b32  	%r44, %r12, 2147483644;
	neg.s32 	%r110, %r44;
	mov.f32 	%f112, 0f00000000;
	mov.u64 	%rd18, _ZN8turbo_pi18NVFP4_DECODE_TABLEE;
$L__BB4_4:
	.pragma "nounroll";
	add.s32 	%r45, %r112, -4;
	shr.u32 	%r46, %r45, 5;
	add.s32 	%r47, %r46, %r7;
	mul.wide.s32 	%rd10, %r47, 2;
	add.s64 	%rd11, %rd4, %rd10;
	ld.global.nc.u16 	%rs1, [%rd11];
	// begin inline asm
	{  cvt.f32.f16 %f15, %rs1;}

	// end inline asm
	add.s32 	%r48, %r46, %r8;
	mul.wide.u32 	%rd12, %r48, 2;
	add.s64 	%rd13, %rd3, %rd12;
	ld.global.nc.u16 	%rs2, [%rd13];
	// begin inline asm
	{  cvt.f32.f16 %f16, %rs2;}

	// end inline asm
	shr.u32 	%r49, %r45, 1;
	add.s32 	%r50, %r49, %r9;
	cvt.u64.u32 	%rd14, %r50;
	add.s64 	%rd15, %rd2, %rd14;
	ld.global.nc.u8 	%rs17, [%rd15];
	cvt.u16.u8 	%rs18, %rs17;
	shl.b16 	%rs19, %rs18, 2;
	cvt.u64.u16 	%rd16, %rs19;
	and.b64  	%rd17, %rd16, 60;
	add.s64 	%rd19, %rd18, %rd17;
	ld.const.f32 	%f31, [%rd19];
	shr.u16 	%rs20, %rs18, 4;
	cvt.u32.u16 	%r51, %rs20;
	mul.wide.u32 	%rd20, %r51, 4;
	add.s64 	%rd21, %rd18, %rd20;
	ld.const.f32 	%f32, [%rd21];
	mul.wide.s32 	%rd22, %r111, 2;
	add.s64 	%rd23, %rd1, %rd22;
	ld.global.nc.u16 	%rs3, [%rd23];
	// begin inline asm
	{  cvt.f32.f16 %f17, %rs3;}

	// end inline asm
	ld.global.nc.u16 	%rs4, [%rd23+2];
	// begin inline asm
	{  cvt.f32.f16 %f18, %rs4;}

	// end inline asm
	mul.f32 	%f33, %f15, %f17;
	mul.f32 	%f34, %f31, %f33;
	fma.rn.f32 	%f35, %f16, %f34, %f112;
	mul.f32 	%f36, %f15, %f18;
	mul.f32 	%f37, %f32, %f36;
	fma.rn.f32 	%f38, %f16, %f37, %f35;
	add.s32 	%r52, %r112, -2;
	shr.u32 	%r53, %r52, 5;
	add.s32 	%r54, %r53, %r7;
	mul.wide.s32 	%rd24, %r54, 2;
	add.s64 	%rd25, %rd4, %rd24;
	ld.global.nc.u16 	%rs5, [%rd25];
	// begin inline asm
	{  cvt.f32.f16 %f19, %rs5;}

	// end inline asm
	add.s32 	%r55, %r53, %r8;
	mul.wide.u32 	%rd26, %r55, 2;
	add.s64 	%rd27, %rd3, %rd26;
	ld.global.nc.u16 	%rs6, [%rd27];
	// begin inline asm
	{  cvt.f32.f16 %f20, %rs6;}

	// end inline asm
	shr.u32 	%r56, %r52, 1;
	add.s32 	%r57, %r56, %r9;
	cvt.u64.u32 	%rd28, %r57;
	add.s64 	%rd29, %rd2, %rd28;
	ld.global.nc.u8 	%rs21, [%rd29];
	cvt.u16.u8 	%rs22, %rs21;
	shl.b16 	%rs23, %rs22, 2;
	cvt.u64.u16 	%rd30, %rs23;
	and.b64  	%rd31, %rd30, 60;
	add.s64 	%rd32, %rd18, %rd31;
	ld.const.f32 	%f39, [%rd32];
	shr.u16 	%rs24, %rs22, 4;
	cvt.u32.u16 	%r58, %rs24;
	mul.wide.u32 	%rd33, %r58, 4;
	add.s64 	%rd34, %rd18, %rd33;
	ld.const.f32 	%f40, [%rd34];
	ld.global.nc.u16 	%rs7, [%rd23+4];
	// begin inline asm
	{  cvt.f32.f16 %f21, %rs7;}

	// end inline asm
	ld.global.nc.u16 	%rs8, [%rd23+6];
	// begin inline asm
	{  cvt.f32.f16 %f22, %rs8;}

	// end inline asm
	mul.f32 	%f41, %f19, %f21;
	mul.f32 	%f42, %f39, %f41;
	fma.rn.f32 	%f43, %f20, %f42, %f38;
	mul.f32 	%f44, %f19, %f22;
	mul.f32 	%f45, %f40, %f44;
	fma.rn.f32 	%f46, %f20, %f45, %f43;
	add.s32 	%r59, %r112, 2;
	shr.u32 	%r60, %r112, 5;
	add.s32 	%r61, %r60, %r7;
	mul.wide.s32 	%rd35, %r61, 2;
	add.s64 	%rd36, %rd4, %rd35;
	ld.global.nc.u16 	%rs9, [%rd36];
	// begin inline asm
	{  cvt.f32.f16 %f23, %rs9;}

	// end inline asm
	add.s32 	%r62, %r60, %r8;
	mul.wide.u32 	%rd37, %r62, 2;
	add.s64 	%rd38, %rd3, %rd37;
	ld.global.nc.u16 	%rs10, [%rd38];
	// begin inline asm
	{  cvt.f32.f16 %f24, %rs10;}

	// end inline asm
	shr.u32 	%r63, %r112, 1;
	add.s32 	%r64, %r63, %r9;
	cvt.u64.u32 	%rd39, %r64;
	add.s64 	%rd40, %rd2, %rd39;
	ld.global.nc.u8 	%rs25, [%rd40];
	cvt.u16.u8 	%rs26, %rs25;
	shl.b16 	%rs27, %rs26, 2;
	cvt.u64.u16 	%rd41, %rs27;
	and.b64  	%rd42, %rd41, 60;
	add.s64 	%rd43, %rd18, %rd42;
	ld.const.f32 	%f47, [%rd43];
	shr.u16 	%rs28, %rs26, 4;
	cvt.u32.u16 	%r65, %rs28;
	mul.wide.u32 	%rd44, %r65, 4;
	add.s64 	%rd45, %rd18, %rd44;
	ld.const.f32 	%f48, [%rd45];
	ld.global.nc.u16 	%rs11, [%rd23+8];
	// begin inline asm
	{  cvt.f32.f16 %f25, %rs11;}

	// end inline asm
	ld.global.nc.u16 	%rs12, [%rd23+10];
	// begin inline asm
	{  cvt.f32.f16 %f26, %rs12;}

	// end inline asm
	mul.f32 	%f49, %f23, %f25;
	mul.f32 	%f50, %f47, %f49;
	fma.rn.f32 	%f51, %f24, %f50, %f46;
	mul.f32 	%f52, %f23, %f26;
	mul.f32 	%f53, %f48, %f52;
	fma.rn.f32 	%f54, %f24, %f53, %f51;
	shr.u32 	%r66, %r59, 5;
	add.s32 	%r67, %r66, %r7;
	mul.wide.s32 	%rd46, %r67, 2;
	add.s64 	%rd47, %rd4, %rd46;
	ld.global.nc.u16 	%rs13, [%rd47];
	// begin inline asm
	{  cvt.f32.f16 %f27, %rs13;}

	// end inline asm
	add.s32 	%r68, %r66, %r8;
	mul.wide.u32 	%rd48, %r68, 2;
	add.s64 	%rd49, %rd3, %rd48;
	ld.global.nc.u16 	%rs14, [%rd49];
	// begin inline asm
	{  cvt.f32.f16 %f28, %rs14;}

	// end inline asm
	shr.u32 	%r69, %r59, 1;
	add.s32 	%r70, %r69, %r9;
	cvt.u64.u32 	%rd50, %r70;
	add.s64 	%rd51, %rd2, %rd50;
	ld.global.nc.u8 	%rs29, [%rd51];
	cvt.u16.u8 	%rs30, %rs29;
	shl.b16 	%rs31, %rs30, 2;
	cvt.u64.u16 	%rd52, %rs31;
	and.b64  	%rd53, %rd52, 60;
	add.s64 	%rd54, %rd18, %rd53;
	ld.const.f32 	%f55, [%rd54];
	shr.u16 	%rs32, %rs30, 4;
	cvt.u32.u16 	%r71, %rs32;
	mul.wide.u32 	%rd55, %r71, 4;
	add.s64 	%rd56, %rd18, %rd55;
	ld.const.f32 	%f56, [%rd56];
	ld.global.nc.u16 	%rs15, [%rd23+12];
	// begin inline asm
	{  cvt.f32.f16 %f29, %rs15;}

	// end inline asm
	ld.global.nc.u16 	%rs16, [%rd23+14];
	// begin inline asm
	{  cvt.f32.f16 %f30, %rs16;}

	// end inline asm
	mul.f32 	%f57, %f27, %f29;
	mul.f32 	%f58, %f55, %f57;
	fma.rn.f32 	%f59, %f28, %f58, %f54;
	mul.f32 	%f60, %f27, %f30;
	mul.f32 	%f61, %f56, %f60;
	fma.rn.f32 	%f112, %f28, %f61, %f59;
	add.s32 	%r112, %r112, 8;
	add.s32 	%r111, %r111, 8;
	add.s32 	%r110, %r110, 4;
	setp.eq.s32 	%p4, %r110, 0;
	@%p4 bra 	$L__BB4_5;
	bra.uni 	$L__BB4_4;
$L__BB4_5:
	add.s32 	%r109, %r112, -4;
$L__BB4_6:
	and.b32  	%r72, %r12, 3;
	setp.eq.s32 	%p5, %r72, 0;
	@%p5 bra 	$L__BB4_11;
	setp.eq.s32 	%p6, %r72, 1;
	@%p6 bra 	$L__BB4_9;
	shr.u32 	%r75, %r109, 5;
	add.s32 	%r76, %r75, %r7;
	mul.wide.s32 	%rd57, %r76, 2;
	add.s64 	%rd58, %rd4, %rd57;
	ld.global.nc.u16 	%rs33, [%rd58];
	// begin inline asm
	{  cvt.f32.f16 %f63, %rs33;}

	// end inline asm
	add.s32 	%r77, %r75, %r8;
	mul.wide.u32 	%rd59, %r77, 2;
	add.s64 	%rd60, %rd3, %rd59;
	ld.global.nc.u16 	%rs34, [%rd60];
	// begin inline asm
	{  cvt.f32.f16 %f64, %rs34;}

	// end inline asm
	shr.u32 	%r78, %r109, 1;
	add.s32 	%r79, %r78, %r9;
	cvt.u64.u32 	%rd61, %r79;
	add.s64 	%rd62, %rd2, %rd61;
	ld.global.nc.u8 	%rs41, [%rd62];
	cvt.u16.u8 	%rs42, %rs41;
	shl.b16 	%rs43, %rs42, 2;
	cvt.u64.u16 	%rd63, %rs43;
	and.b64  	%rd64, %rd63, 60;
	mov.u64 	%rd65, _ZN8turbo_pi18NVFP4_DECODE_TABLEE;
	add.s64 	%rd66, %rd65, %rd64;
	ld.const.f32 	%f71, [%rd66];
	shr.u16 	%rs44, %rs42, 4;
	cvt.u32.u16 	%r80, %rs44;
	mul.wide.u32 	%rd67, %r80, 4;
	add.s64 	%rd68, %rd65, %rd67;
	ld.const.f32 	%f72, [%rd68];
	add.s32 	%r81, %r109, %r10;
	mul.wide.s32 	%rd69, %r81, 2;
	add.s64 	%rd70, %rd1, %rd69;
	ld.global.nc.u16 	%rs35, [%rd70];
	// begin inline asm
	{  cvt.f32.f16 %f65, %rs35;}

	// end inline asm
	ld.global.nc.u16 	%rs36, [%rd70+2];
	// begin inline asm
	{  cvt.f32.f16 %f66, %rs36;}

	// end inline asm
	mul.f32 	%f73, %f63, %f65;
	mul.f32 	%f74, %f71, %f73;
	fma.rn.f32 	%f75, %f64, %f74, %f112;
	mul.f32 	%f76, %f63, %f66;
	mul.f32 	%f77, %f72, %f76;
	fma.rn.f32 	%f78, %f64, %f77, %f75;
	add.s32 	%r82, %r109, 2;
	shr.u32 	%r83, %r82, 5;
	add.s32 	%r84, %r83, %r7;
	mul.wide.s32 	%rd71, %r84, 2;
	add.s64 	%rd72, %rd4, %rd71;
	ld.global.nc.u16 	%rs37, [%rd72];
	// begin inline asm
	{  cvt.f32.f16 %f67, %rs37;}

	// end inline asm
	add.s32 	%r85, %r83, %r8;
	mul.wide.u32 	%rd73, %r85, 2;
	add.s64 	%rd74, %rd3, %rd73;
	ld.global.nc.u16 	%rs38, [%rd74];
	// begin inline asm
	{  cvt.f32.f16 %f68, %rs38;}

	// end inline asm
	shr.u32 	%r86, %r82, 1;
	add.s32 	%r87, %r86, %r9;
	cvt.u64.u32 	%rd75, %r87;
	add.s64 	%rd76, %rd2, %rd75;
	ld.global.nc.u8 	%rs45, [%rd76];
	cvt.u16.u8 	%rs46, %rs45;
	shl.b16 	%rs47, %rs46, 2;
	cvt.u64.u16 	%rd77, %rs47;
	and.b64  	%rd78, %rd77, 60;
	add.s64 	%rd79, %rd65, %rd78;
	ld.const.f32 	%f79, [%rd79];
	shr.u16 	%rs48, %rs46, 4;
	cvt.u32.u16 	%r88, %rs48;
	mul.wide.u32 	%rd80, %r88, 4;
	add.s64 	%rd81, %rd65, %rd80;
	ld.const.f32 	%f80, [%rd81];
	ld.global.nc.u16 	%rs39, [%rd70+4];
	// begin inline asm
	{  cvt.f32.f16 %f69, %rs39;}

	// end inline asm
	ld.global.nc.u16 	%rs40, [%rd70+6];
	// begin inline asm
	{  cvt.f32.f16 %f70, %rs40;}

	// end inline asm
	mul.f32 	%f81, %f67, %f69;
	mul.f32 	%f82, %f79, %f81;
	fma.rn.f32 	%f83, %f68, %f82, %f78;
	mul.f32 	%f84, %f67, %f70;
	mul.f32 	%f85, %f80, %f84;
	fma.rn.f32 	%f112, %f68, %f85, %f83;
	add.s32 	%r109, %r109, 4;
$L__BB4_9:
	and.b32  	%r89, %r11, 2;
	setp.ne.s32 	%p7, %r89, 0;
	@%p7 bra 	$L__BB4_11;
	shr.u32 	%r90, %r109, 5;
	add.s32 	%r91, %r90, %r7;
	mul.wide.s32 	%rd82, %r91, 2;
	add.s64 	%rd83, %rd4, %rd82;
	ld.global.nc.u16 	%rs49, [%rd83];
	// begin inline asm
	{  cvt.f32.f16 %f86, %rs49;}

	// end inline asm
	add.s32 	%r92, %r90, %r8;
	mul.wide.u32 	%rd84, %r92, 2;
	add.s64 	%rd85, %rd3, %rd84;
	ld.global.nc.u16 	%rs50, [%rd85];
	// begin inline asm
	{  cvt.f32.f16 %f87, %rs50;}

	// end inline asm
	shr.u32 	%r93, %r109, 1;
	add.s32 	%r94, %r93, %r9;
	cvt.u64.u32 	%rd86, %r94;
	add.s64 	%rd87, %rd2, %rd86;
	ld.global.nc.u8 	%rs53, [%rd87];
	cvt.u16.u8 	%rs54, %rs53;
	shl.b16 	%rs55, %rs54, 2;
	cvt.u64.u16 	%rd88, %rs55;
	and.b64  	%rd89, %rd88, 60;
	mov.u64 	%rd90, _ZN8turbo_pi18NVFP4_DECODE_TABLEE;
	add.s64 	%rd91, %rd90, %rd89;
	ld.const.f32 	%f90, [%rd91];
	shr.u16 	%rs56, %rs54, 4;
	cvt.u32.u16 	%r95, %rs56;
	mul.wide.u32 	%rd92, %r95, 4;
	add.s64 	%rd93, %rd90, %rd92;
	ld.const.f32 	%f91, [%rd93];
	add.s32 	%r96, %r109, %r10;
	mul.wide.s32 	%rd94, %r96, 2;
	add.s64 	%rd95, %rd1, %rd94;
	ld.global.nc.u16 	%rs51, [%rd95];
	// begin inline asm
	{  cvt.f32.f16 %f88, %rs51;}

	// end inline asm
	ld.global.nc.u16 	%rs52, [%rd95+2];
	// begin inline asm
	{  cvt.f32.f16 %f89, %rs52;}

	// end inline asm
	mul.f32 	%f92, %f86, %f88;
	mul.f32 	%f93, %f90, %f92;
	fma.rn.f32 	%f94, %f87, %f93, %f112;
	mul.f32 	%f95, %f86, %f89;
	mul.f32 	%f96, %f91, %f95;
	fma.rn.f32 	%f112, %f87, %f96, %f94;
$L__BB4_11:
	mov.b32 	%r97, %f112;
	shfl.sync.down.b32	%r98|%p8, %r97, 16, 31, -1;
	mov.b32 	%f97, %r98;
	add.f32 	%f98, %f112, %f97;
	mov.b32 	%r99, %f98;
	shfl.sync.down.b32	%r100|%p9, %r99, 8, 31, -1;
	mov.b32 	%f99, %r100;
	add.f32 	%f100, %f98, %f99;
	mov.b32 	%r101, %f100;
	shfl.sync.down.b32	%r102|%p10, %r101, 4, 31, -1;
	mov.b32 	%f101, %r102;
	add.f32 	%f102, %f100, %f101;
	mov.b32 	%r103, %f102;
	shfl.sync.down.b32	%r104|%p11, %r103, 2, 31, -1;
	mov.b32 	%f103, %r104;
	add.f32 	%f104, %f102, %f103;
	mov.b32 	%r105, %f104;
	shfl.sync.down.b32	%r106|%p12, %r105, 1, 31, -1;
	mov.b32 	%f105, %r106;
	add.f32 	%f10, %f104, %f105;
	setp.ne.s32 	%p13, %r3, 0;
	@%p13 bra 	$L__BB4_13;
	ld.param.u64 	%rd99, [_ZN8turbo_pi22nvfp4_gemv_packed_fp16EPK6__halfPKhS2_S2_PS0_iii_param_4];
	// begin inline asm
	{  cvt.rn.f16.f32 %rs57, %f10;}

	// end inline asm
	mad.lo.s32 	%r107, %r4, %r26, %r5;
	cvta.to.global.u64 	%rd96, %rd99;
	mul.wide.s32 	%rd97, %r107, 2;
	add.s64 	%rd98, %rd96, %rd97;
	st.global.u16 	[%rd98], %rs57;
$L__BB4_13:
	ret;

}
	// .globl	_ZN8turbo_pi22nvfp4_gemv_packed_bf16EPK13__nv_bfloat16PKhS2_S2_PS0_iii
.visible .entry _ZN8turbo_pi22nvfp4_gemv_packed_bf16EPK13__nv_bfloat16PKhS2_S2_PS0_iii(
	.param .u64 .ptr .align 1 _ZN8turbo_pi22nvfp4_gemv_packed_bf16EPK13__nv_bfloat16PKhS2_S2_PS0_iii_param_0,
	.param .u64 .ptr .align 1 _ZN8turbo_pi22nvfp4_gemv_packed_bf16EPK13__nv_bfloat16PKhS2_S2_PS0_iii_param_1,
	.param .u64 .ptr .align 1 _ZN8turbo_pi22nvfp4_gemv_packed_bf16EPK13__nv_bfloat16PKhS2_S2_PS0_iii_param_2,
	.param .u64 .ptr .align 1 _ZN8turbo_pi22nvfp4_gemv_packed_bf16EPK13__nv_bfloat16PKhS2_S2_PS0_iii_param_3,
	.param .u64 .ptr .align 1 _ZN8turbo_pi22nvfp4_gemv_packed_bf16EPK13__nv_bfloat16PKhS2_S2_PS0_iii_param_4,
	.param .u32 _ZN8turbo_pi22nvfp4_gemv_packed_bf16EPK13__nv_bfloat16PKhS2_S2_PS0_iii_param_5,
	.param .u32 _ZN8turbo_pi22nvfp4_gemv_packed_bf16EPK13__nv_bfloat16PKhS2_S2_PS0_iii_param_6,
	.param .u32 _ZN8turbo_pi22nvfp4_gemv_packed_bf16EPK13__nv_bfloat16PKhS2_S2_PS0_iii_param_7
)
{
	.reg .pred 	%p<14>;
	.reg .b16 	%rs<58>;
	.reg .b32 	%r<113>;
	.reg .b32 	%f<113>;
	.reg .b64 	%rd<100>;

	ld.param.u64 	%rd6, [_ZN8turbo_pi22nvfp4_gemv_packed_bf16EPK13__nv_bfloat16PKhS2_S2_PS0_iii_param_0];
	ld.param.u64 	%rd7, [_ZN8turbo_pi22nvfp4_gemv_packed_bf16EPK13__nv_bfloat16PKhS2_S2_PS0_iii_param_1];
	ld.param.u64 	%rd8, [_ZN8turbo_pi22nvfp4_gemv_packed_bf16EPK13__nv_bfloat16PKhS2_S2_PS0_iii_param_2];
	ld.param.u64 	%rd9, [_ZN8turbo_pi22nvfp4_gemv_packed_bf16EPK13__nv_bfloat16PKhS2_S2_PS0_iii_param_3];
	ld.param.u32 	%r28, [_ZN8turbo_pi22nvfp4_gemv_packed_bf16EPK13__nv_bfloat16PKhS2_S2_PS0_iii_param_5];
	ld.param.u32 	%r26, [_ZN8turbo_pi22nvfp4_gemv_packed_bf16EPK13__nv_bfloat16PKhS2_S2_PS0_iii_param_6];
	ld.param.u32 	%r27, [_ZN8turbo_pi22nvfp4_gemv_packed_bf16EPK13__nv_bfloat16PKhS2_S2_PS0_iii_param_7];
	cvta.to.global.u64 	%rd1, %rd6;
	cvta.to.global.u64 	%rd2, %rd7;
	cvta.to.global.u64 	%rd3, %rd9;
	cvta.to.global.u64 	%rd4, %rd8;
	shr.s32 	%r29, %r27, 31;
	shr.u32 	%r30, %r29, 27;
	add.s32 	%r31, %r27, %r30;
	shr.s32 	%r1, %r31, 5;
	mov.u32 	%r32, %ctaid.x;
	mov.u32 	%r33, %ntid.x;
	mov.u32 	%r34, %tid.x;
	mad.lo.s32 	%r35, %r32, %r33, %r34;
	shr.u32 	%r2, %r35, 5;
	and.b32  	%r3, %r34, 31;
	mul.lo.s32 	%r36, %r26, %r28;
	setp.ge.s32 	%p1, %r2, %r36;
	@%p1 bra 	$L__BB5_13;
	div.s32 	%r4, %r2, %r26;
	mul.lo.s32 	%r37, %r4, %r26;
	sub.s32 	%r5, %r2, %r37;
	mul.lo.s32 	%r38, %r1, %r3;
	shr.u32 	%r39, %r38, 31;
	add.s32 	%r40, %r38, %r39;
	and.b32  	%r109, %r40, -2;
	setp.lt.s32 	%p2, %r27, 32;
	mov.f32 	%f112, 0f00000000;
	@%p2 bra 	$L__BB5_11;
	mul.lo.s32 	%r7, %r4, %r1;
	mul.lo.s32 	%r8, %r5, %r1;
	shr.u32 	%r41, %r27, 1;
	mul.lo.s32 	%r9, %r5, %r41;
	mul.lo.s32 	%r10, %r4, %r27;
	max.s32 	%r42, %r1, 2;
	add.s32 	%r11, %r42, -1;
	shr.u32 	%r43, %r11, 1;
	add.s32 	%r12, %r43, 1;
	setp.lt.u32 	%p3, %r27, 224;
	mov.f32 	%f112, 0f00000000;
	@%p3 bra 	$L__BB5_6;
	add.s32 	%r112, %r109, 4;
	add.s32 	%r111, %r10, %r109;
	and.b32  	%r44, %r12, 2147483644;
	neg.s32 	%r110, %r44;
	mov.f32 	%f112, 0f00000000;
	mov.u64 	%rd18, _ZN8turbo_pi18NVFP4_DECODE_TABLEE;
$L__BB5_4:
	.pragma "nounroll";
	add.s32 	%r45, %r112, -4;
	shr.u32 	%r46, %r45, 5;
	add.s32 	%r47, %r46, %r7;
	mul.wide.s32 	%rd10, %r47, 2;
	add.s64 	%rd11, %rd4, %rd10;
	ld.global.nc.u16 	%rs1, [%rd11];
	// begin inline asm
	{ cvt.f32.bf16 %f15, %rs1;}

	// end inline asm
	add.s32 	%r48, %r46, %r8;
	mul.wide.u32 	%rd12, %r48, 2;
	add.s64 	%rd13, %rd3, %rd12;
	ld.global.nc.u16 	%rs2, [%rd13];
	// begin inline asm
	{ cvt.f32.bf16 %f16, %rs2;}

	// end inline asm
	shr.u32 	%r49, %r45, 1;
	add.s32 	%r50, %r49, %r9;
	cvt.u64.u32 	%rd14, %r50;
	add.s64 	%rd15, %rd2, %rd14;
	ld.global.nc.u8 	%rs17, [%rd15];
	cvt.u16.u8 	%rs18, %rs17;
	shl.b16 	%rs19, %rs18, 2;
	cvt.u64.u16 	%rd16, %rs19;
	and.b64  	%rd17, %rd16, 60;
	add.s64 	%rd19, %rd18, %rd17;
	ld.const.f32 	%f31, [%rd19];
	shr.u16 	%rs20, %rs18, 4;
	cvt.u32.u16 	%r51, %rs20;
	mul.wide.u32 	%rd20, %r51, 4;
	add.s64 	%rd21, %rd18, %rd20;
	ld.const.f32 	%f32, [%rd21];
	mul.wide.s32 	%rd22, %r111, 2;
	add.s64 	%rd23, %rd1, %rd22;
	ld.global.nc.u16 	%rs3, [%rd23];
	// begin inline asm
	{ cvt.f32.bf16 %f17, %rs3;}

	// end inline asm
	ld.global.nc.u16 	%rs4, [%rd23+2];
	// begin inline asm
	{ cvt.f32.bf16 %f18, %rs4;}

	// end inline asm
	mul.f32 	%f33, %f15, %f17;
	mul.f32 	%f34, %f31, %f33;
	fma.rn.f32 	%f35, %f16, %f34, %f112;
	mul.f32 	%f36, %f15, %f18;
	mul.f32 	%f37, %f32, %f36;
	fma.rn.f32 	%f38, %f16, %f37, %f35;
	add.s32 	%r52, %r112, -2;
	shr.u32 	%r53, %r52, 5;
	add.s32 	%r54, %r53, %r7;
	mul.wide.s32 	%rd24, %r54, 2;
	add.s64 	%rd25, %rd4, %rd24;
	ld.global.nc.u16 	%rs5, [%rd25];
	// begin inline asm
	{ cvt.f32.bf16 %f19, %rs5;}

	// end inline asm
	add.s32 	%r55, %r53, %r8;
	mul.wide.u32 	%rd26, %r55, 2;
	add.s64 	%rd27, %rd3, %rd26;
	ld.global.nc.u16 	%rs6, [%rd27];
	// begin inline asm
	{ cvt.f32.bf16 %f20, %rs6;}

	// end inline asm
	shr.u32 	%r56, %r52, 1;
	add.s32 	%r57, %r56, %r9;
	cvt.u64.u32 	%rd28, %r57;
	add.s64 	%rd29, %rd2, %rd28;
	ld.global.nc.u8 	%rs21, [%rd29];
	cvt.u16.u8 	%rs22, %rs21;
	shl.b16 	%rs23, %rs22, 2;
	cvt.u64.u16 	%rd30, %rs23;
	and.b64  	%rd31, %rd30, 60;
	add.s64 	%rd32, %rd18, %rd31;
	ld.const.f32 	%f39, [%rd32];
	shr.u16 	%rs24, %rs22, 4;
	cvt.u32.u16 	%r58, %rs24;
	mul.wide.u32 	%rd33, %r58, 4;
	add.s64 	%rd34, %rd18, %rd33;
	ld.const.f32 	%f40, [%rd34];
	ld.global.nc.u16 	%rs7, [%rd23+4];
	// begin inline asm
	{ cvt.f32.bf16 %f21, %rs7;}

	// end inline asm
	ld.global.nc.u16 	%rs8, [%rd23+6];
	// begin inline asm
	{ cvt.f32.bf16 %f22, %rs8;}

	// end inline asm
	mul.f32 	%f41, %f19, %f21;
	mul.f32 	%f42, %f39, %f41;
	fma.rn.f32 	%f43, %f20, %f42, %f38;
	mul.f32 	%f44, %f19, %f22;
	mul.f32 	%f45, %f40, %f44;
	fma.rn.f32 	%f46, %f20, %f45, %f43;
	add.s32 	%r59, %r112, 2;
	shr.u32 	%r60, %r112, 5;
	add.s32 	%r61, %r60, %r7;
	mul.wide.s32 	%rd35, %r61, 2;
	add.s64 	%rd36, %rd4, %rd35;
	ld.global.nc.u16 	%rs9, [%rd36];
	// begin inline asm
	{ cvt.f32.bf16 %f23, %rs9;}

	// end inline asm
	add.s32 	%r62, %r60, %r8;
	mul.wide.u32 	%rd37, %r62, 2;
	add.s64 	%rd38, %rd3, %rd37;
	ld.global.nc.u16 	%rs10, [%rd38];
	// begin inline asm
	{ cvt.f32.bf16 %f24, %rs10;}

	// end inline asm
	shr.u32 	%r63, %r112, 1;
	add.s32 	%r64, %r63, %r9;
	cvt.u64.u32 	%rd39, %r64;
	add.s64 	%rd40, %rd2, %rd39;
	ld.global.nc.u8 	%rs25, [%rd40];
	cvt.u16.u8 	%rs26, %rs25;
	shl.b16 	%rs27, %rs26, 2;
	cvt.u64.u16 	%rd41, %rs27;
	and.b64  	%rd42, %rd41, 60;
	add.s64 	%rd43, %rd18, %rd42;
	ld.const.f32 	%f47, [%rd43];
	shr.u16 	%rs28, %rs26, 4;
	cvt.u32.u16 	%r65, %rs28;
	mul.wide.u32 	%rd44, %r65, 4;
	add.s64 	%rd45, %rd18, %rd44;
	ld.const.f32 	%f48, [%rd45];
	ld.global.nc.u16 	%rs11, [%rd23+8];
	// begin inline asm
	{ cvt.f32.bf16 %f25, %rs11;}

	// end inline asm
	ld.global.nc.u16 	%rs12, [%rd23+10];
	// begin inline asm
	{ cvt.f32.bf16 %f26, %rs12;}

	// end inline asm
	mul.f32 	%f49, %f23, %f25;
	mul.f32 	%f50, %f47, %f49;
	fma.rn.f32 	%f51, %f24, %f50, %f46;
	mul.f32 	%f52, %f23, %f26;
	mul.f32 	%f53, %f48, %f52;
	fma.rn.f32 	%f54, %f24, %f53, %f51;
	shr.u32 	%r66, %r59, 5;
	add.s32 	%r67, %r66, %r7;
	mul.wide.s32 	%rd46, %r67, 2;
	add.s64 	%rd47, %rd4, %rd46;
	ld.global.nc.u16 	%rs13, [%rd47];
	// begin inline asm
	{ cvt.f32.bf16 %f27, %rs13;}

	// end inline asm
	add.s32 	%r68, %r66, %r8;
	mul.wide.u32 	%rd48, %r68, 2;
	add.s64 	%rd49, %rd3, %rd48;
	ld.global.nc.u16 	%rs14, [%rd49];
	// begin inline asm
	{ cvt.f32.bf16 %f28, %rs14;}

	// end inline asm
	shr.u32 	%r69, %r59, 1;
	add.s32 	%r70, %r69, %r9;
	cvt.u64.u32 	%rd50, %r70;
	add.s64 	%rd51, %rd2, %rd50;
	ld.global.nc.u8 	%rs29, [%rd51];
	cvt.u16.u8 	%rs30, %rs29;
	shl.b16 	%rs31, %rs30, 2;
	cvt.u64.u16 	%rd52, %rs31;
	and.b64  	%rd53, %rd52, 60;
	add.s64 	%rd54, %rd18, %rd53;
	ld.const.f32 	%f55, [%rd54];
	shr.u16 	%rs32, %rs30, 4;
	cvt.u32.u16 	%r71, %rs32;
	mul.wide.u32 	%rd55, %r71, 4;
	add.s64 	%rd56, %rd18, %rd55;
	ld.const.f32 	%f56, [%rd56];
	ld.global.nc.u16 	%rs15, [%rd23+12];
	// begin inline asm
	{ cvt.f32.bf16 %f29, %rs15;}

	// end inline asm
	ld.global.nc.u16 	%rs16, [%rd23+14];
	// begin inline asm
	{ cvt.f32.bf16 %f30, %rs16;}

	// end inline asm
	mul.f32 	%f57, %f27, %f29;
	mul.f32 	%f58, %f55, %f57;
	fma.rn.f32 	%f59, %f28, %f58, %f54;
	mul.f32 	%f60, %f27, %f30;
	mul.f32 	%f61, %f56, %f60;
	fma.rn.f32 	%f112, %f28, %f61, %f59;
	add.s32 	%r112, %r112, 8;
	add.s32 	%r111, %r111, 8;
	add.s32 	%r110, %r110, 4;
	setp.eq.s32 	%p4, %r110, 0;
	@%p4 bra 	$L__BB5_5;
	bra.uni 	$L__BB5_4;
$L__BB5_5:
	add.s32 	%r109, %r112, -4;
$L__BB5_6:
	and.b32  	%r72, %r12, 3;
	setp.eq.s32 	%p5, %r72, 0;
	@%p5 bra 	$L__BB5_11;
	setp.eq.s32 	%p6, %r72, 1;
	@%p6 bra 	$L__BB5_9;
	shr.u32 	%r75, %r109, 5;
	add.s32 	%r76, %r75, %r7;
	mul.wide.s32 	%rd57, %r76, 2;
	add.s64 	%rd58, %rd4, %rd57;
	ld.global.nc.u16 	%rs33, [%rd58];
	// begin inline asm
	{ cvt.f32.bf16 %f63, %rs33;}

	// end inline asm
	add.s32 	%r77, %r75, %r8;
	mul.wide.u32 	%rd59, %r77, 2;
	add.s64 	%rd60, %rd3, %rd59;
	ld.global.nc.u16 	%rs34, [%rd60];
	// begin inline asm
	{ cvt.f32.bf16 %f64, %rs34;}

	// end inline asm
	shr.u32 	%r78, %r109, 1;
	add.s32 	%r79, %r78, %r9;
	cvt.u64.u32 	%rd61, %r79;
	add.s64 	%rd62, %rd2, %rd61;
	ld.global.nc.u8 	%rs41, [%rd62];
	cvt.u16.u8 	%rs42, %rs41;
	shl.b16 	%rs43, %rs42, 2;
	cvt.u64.u16 	%rd63, %rs43;
	and.b64  	%rd64, %rd63, 60;
	mov.u64 	%rd65, _ZN8turbo_pi18NVFP4_DECODE_TABLEE;
	add.s64 	%rd66, %rd65, %rd64;
	ld.const.f32 	%f71, [%rd66];
	shr.u16 	%rs44, %rs42, 4;
	cvt.u32.u16 	%r80, %rs44;
	mul.wide.u32 	%rd67, %r80, 4;
	add.s64 	%rd68, %rd65, %rd67;
	ld.const.f32 	%f72, [%rd68];
	add.s32 	%r81, %r109, %r10;
	mul.wide.s32 	%rd69, %r81, 2;
	add.s64 	%rd70, %rd1, %rd69;
	ld.global.nc.u16 	%rs35, [%rd70];
	// begin inline asm
	{ cvt.f32.bf16 %f65, %rs35;}

	// end inline asm
	ld.global.nc.u16 	%rs36, [%rd70+2];
	// begin inline asm
	{ cvt.f32.bf16 %f66, %rs36;}

	// end inline asm
	mul.f32 	%f73, %f63, %f65;
	mul.f32 	%f74, %f71, %f73;
	fma.rn.f32 	%f75, %f64, %f74, %f112;
	mul.f32 	%f76, %f63, %f66;
	mul.f32 	%f77, %f72, %f76;
	fma.rn.f32 	%f78, %f64, %f77, %f75;
	add.s32 	%r82, %r109, 2;
	shr.u32 	%r83, %r82, 5;
	add.s32 	%r84, %r83, %r7;
	mul.wide.s32 	%rd71, %r84, 2;
	add.s64 	%rd72, %rd4, %rd71;
	ld.global.nc.u16 	%rs37, [%rd72];
	// begin inline asm
	{ cvt.f32.bf16 %f67, %rs37;}

	// end inline asm
	add.s32 	%r85, %r83, %r8;
	mul.wide.u32 	%rd73, %r85, 2;
	add.s64 	%rd74, %rd3, %rd73;
	ld.global.nc.u16 	%rs38, [%rd74];
	// begin inline asm
	{ cvt.f32.bf16 %f68, %rs38;}

	// end inline asm
	shr.u32 	%r86, %r82, 1;
	add.s32 	%r87, %r86, %r9;
	cvt.u64.u32 	%rd75, %r87;
	add.s64 	%rd76, %rd2, %rd75;
	ld.global.nc.u8 	%rs45, [%rd76];
	cvt.u16.u8 	%rs46, %rs45;
	shl.b16 	%rs47, %rs46, 2;
	cvt.u64.u16 	%rd77, %rs47;
	and.b64  	%rd78, %rd77, 60;
	add.s64 	%rd79, %rd65, %rd78;
	ld.const.f32 	%f79, [%rd79];
	shr.u16 	%rs48, %rs46, 4;
	cvt.u32.u16 	%r88, %rs48;
	mul.wide.u32 	%rd80, %r88, 4;
	add.s64 	%rd81, %rd65, %rd80;
	ld.const.f32 	%f80, [%rd81];
	ld.global.nc.u16 	%rs39, [%rd70+4];
	// begin inline asm
	{ cvt.f32.bf16 %f69, %rs39;}

	// end inline asm
	ld.global.nc.u16 	%rs40, [%rd70+6];
	// begin inline asm
	{ cvt.f32.bf16 %f70, %rs40;}

	// end inline asm
	mul.f32 	%f81, %f67, %f69;
	mul.f32 	%f82, %f79, %f81;
	fma.rn.f32 	%f83, %f68, %f82, %f78;
	mul.f32 	%f84, %f67, %f70;
	mul.f32 	%f85, %f80, %f84;
	fma.rn.f32 	%f112, %f68, %f85, %f83;
	add.s32 	%r109, %r109, 4;
$L__BB5_9:
	and.b32  	%r89, %r11, 2;
	setp.ne.s32 	%p7, %r89, 0;
	@%p7 bra 	$L__BB5_11;
	shr.u32 	%r90, %r109, 5;
	add.s32 	%r91, %r90, %r7;
	mul.wide.s32 	%rd82, %r91, 2;
	add.s64 	%rd83, %rd4, %rd82;
	ld.global.nc.u16 	%rs49, [%rd83];
	// begin inline asm
	{ cvt.f32.bf16 %f86, %rs49;}

	// end inline asm
	add.s32 	%r92, %r90, %r8;
	mul.wide.u32 	%rd84, %r92, 2;
	add.s64 	%rd85, %rd3, %rd84;
	ld.global.nc.u16 	%rs50, [%rd85];
	// begin inline asm
	{ cvt.f32.bf16 %f87, %rs50;}

	// end inline asm
	shr.u32 	%r93, %r109, 1;
	add.s32 	%r94, %r93, %r9;
	cvt.u64.u32 	%rd86, %r94;
	add.s64 	%rd87, %rd2, %rd86;
	ld.global.nc.u8 	%rs53, [%rd87];
	cvt.u16.u8 	%rs54, %rs53;
	shl.b16 	%rs55, %rs54, 2;
	cvt.u64.u16 	%rd88, %rs55;
	and.b64  	%rd89, %rd88, 60;
	mov.u64 	%rd90, _ZN8turbo_pi18NVFP4_DECODE_TABLEE;
	add.s64 	%rd91, %rd90, %rd89;
	ld.const.f32 	%f90, [%rd91];
	shr.u16 	%rs56, %rs54, 4;
	cvt.u32.u16 	%r95, %rs56;
	mul.wide.u32 	%rd92, %r95, 4;
	add.s64 	%rd93, %rd90, %rd92;
	ld.const.f32 	%f91, [%rd93];
	add.s32 	%r96, %r109, %r10;
	mul.wide.s32 	%rd94, %r96, 2;
	add.s64 	%rd95, %rd1, %rd94;
	ld.global.nc.u16 	%rs51, [%rd95];
	// begin inline asm
	{ cvt.f32.bf16 %f88, %rs51;}

	// end inline asm
	ld.global.nc.u16 	%rs52, [%rd95+2];
	// begin inline asm
	{ cvt.f32.bf16 %f89, %rs52;}

	// end inline asm
	mul.f32 	%f92, %f86, %f88;
	mul.f32 	%f93, %f90, %f92;
	fma.rn.f32 	%f94, %f87, %f93, %f112;
	mul.f32 	%f95, %f86, %f89;
	mul.f32 	%f96, %f91, %f95;
	fma.rn.f32 	%f112, %f87, %f96, %f94;
$L__BB5_11:
	mov.b32 	%r97, %f112;
	shfl.sync.down.b32	%r98|%p8, %r97, 16, 31, -1;
	mov.b32 	%f97, %r98;
	add.f32 	%f98, %f112, %f97;
	mov.b32 	%r99, %f98;
	shfl.sync.down.b32	%r100|%p9, %r99, 8, 31, -1;
	mov.b32 	%f99, %r100;
	add.f32 	%f100, %f98, %f99;
	mov.b32 	%r101, %f100;
	shfl.sync.down.b32	%r102|%p10, %r101, 4, 31, -1;
	mov.b32 	%f101, %r102;
	add.f32 	%f102, %f100, %f101;
	mov.b32 	%r103, %f102;
	shfl.sync.down.b32	%r104|%p11, %r103, 2, 31, -1;
	mov.b32 	%f103, %r104;
	add.f32 	%f104, %f102, %f103;
	mov.b32 	%r105, %f104;
	shfl.sync.down.b32	%r106|%p12, %r105, 1, 31, -1;
	mov.b32 	%f105, %r106;
	add.f32 	%f10, %f104, %f105;
	setp.ne.s32 	%p13, %r3, 0;
	@%p13 bra 	$L__BB5_13;
	ld.param.u64 	%rd99, [_ZN8turbo_pi22nvfp4_gemv_packed_bf16EPK13__nv_bfloat16PKhS2_S2_PS0_iii_param_4];
	// begin inline asm
	{  cvt.rn.bf16.f32 %rs57, %f10;}

	// end inline asm
	mad.lo.s32 	%r107, %r4, %r26, %r5;
	cvta.to.global.u64 	%rd96, %rd99;
	mul.wide.s32 	%rd97, %r107, 2;
	add.s64 	%rd98, %rd96, %rd97;
	st.global.u16 	[%rd98], %rs57;
$L__BB5_13:
	ret;

}


// ===== COMPILED SASS (sm_100) =====

	.target	sm_100

	.elftype	@"ET_EXEC"


//--------------------- .note.nv.tkinfo           --------------------------
	.section	.note.nv.tkinfo,"",@"SHT_NOTE"
	.sectionflags	@"SHF_NOTE_NV_TKINFO"
	.tkinfo
        /*0018*/ 	.word	0x00000002
        /*0030*/ 	.string	""
        /*0030*/ 	.string	"ptxas"
        /*0030*/ 	.string	"Cuda compilation tools, release 13.0, V13.0.88"
        /*0030*/ 	.string	"Build cuda_13.0.r13.0/compiler.36424714_0"
        /*0030*/ 	.string	"-arch sm_100 -m 64 "



//--------------------- .note.nv.cuinfo           --------------------------
	.section	.note.nv.cuinfo,"",@"SHT_NOTE"
	.sectionflags	@"SHF_NOTE_NV_CUINFO"
        /*0018*/ 	.short	0x0002
        /*001a*/ 	.short	0x0064
        /*001c*/ 	.short	0x0082
	.zero		2


//--------------------- .nv.info                  --------------------------
	.section	.nv.info,"",@"SHT_CUDA_INFO"
	.align	4


	//----- nvinfo : EIATTR_REGCOUNT
	.align		4
        /*0000*/ 	.byte	0x04, 0x2f
        /*0002*/ 	.short	(.L_2 - .L_1)
	.align		4
.L_1:
        /*0004*/ 	.word	index@(_ZN8turbo_pi29nvfp4_gemv_packed_warp_reduceEPKfPKhS1_S1_Pfiii)
        /*0008*/ 	.word	0x00000020


	//----- nvinfo : EIATTR_FRAME_SIZE
	.align		4
.L_2:
        /*000c*/ 	.byte	0x04, 0x11
        /*000e*/ 	.short	(.L_4 - .L_3)
	.align		4
.L_3:
        /*0010*/ 	.word	index@(_ZN8turbo_pi29nvfp4_gemv_packed_warp_reduceEPKfPKhS1_S1_Pfiii)
        /*0014*/ 	.word	0x00000000


	//----- nvinfo : EIATTR_REGCOUNT
	.align		4
.L_4:
        /*0018*/ 	.byte	0x04, 0x2f
        /*001a*/ 	.short	(.L_6 - .L_5)
	.align		4
.L_5:
        /*001c*/ 	.word	index@(_ZN8turbo_pi22nvfp4_gemv_packed_biasEPKfPKhS1_S1_S1_Pfiii)
        /*0020*/ 	.word	0x00000020


	//----- nvinfo : EIATTR_FRAME_SIZE
	.align		4
.L_6:
        /*0024*/ 	.byte	0x04, 0x11
        /*0026*/ 	.short	(.L_8 - .L_7)
	.align		4
.L_7:
        /*0028*/ 	.word	index@(_ZN8turbo_pi22nvfp4_gemv_packed_biasEPKfPKhS1_S1_S1_Pfiii)
        /*002c*/ 	.word	0x00000000


	//----- nvinfo : EIATTR_REGCOUNT
	.align		4
.L_8:
        /*0030*/ 	.byte	0x04, 0x2f
        /*0032*/ 	.short	(.L_10 - .L_9)
	.align		4
.L_9:
        /*0034*/ 	.word	index@(_ZN8turbo_pi27nvfp4_gemv_packed_bias_geluEPKfPKhS1_S1_S1_Pfiii)
        /*0038*/ 	.word	0x00000020


	//----- nvinfo : EIATTR_FRAME_SIZE
	.align		4
.L_10:
        /*003c*/ 	.byte	0x04, 0x11
        /*003e*/ 	.short	(.L_12 - .L_11)
	.align		4
.L_11:
        /*0040*/ 	.word	index@(_ZN8turbo_pi27nvfp4_gemv_packed_bias_geluEPKfPKhS1_S1_S1_Pfiii)
        /*0044*/ 	.word	0x00000000


	//----- nvinfo : EIATTR_REGCOUNT
	.align		4
.L_12:
        /*0048*/ 	.byte	0x04, 0x2f
        /*004a*/ 	.short	(.L_14 - .L_13)
	.align		4
.L_13:
        /*004c*/ 	.word	index@(_ZN8turbo_pi27nvfp4_gemv_packed_bias_siluEPKfPKhS1_S1_S1_Pfiii)
        /*0050*/ 	.word	0x00000020


	//----- nvinfo : EIATTR_FRAME_SIZE
	.align		4
.L_14:
        /*0054*/ 	.byte	0x04, 0x11
        /*0056*/ 	.short	(.L_16 - .L_15)
	.align		4
.L_15:
        /*0058*/ 	.word	index@($__internal_0_$__cuda_sm3x_div_rn_noftz_f32_slowpath)
        /*005c*/ 	.word	0x00000000


	//----- nvinfo : EIATTR_FRAME_SIZE
	.align		4
.L_16:
        /*0060*/ 	.byte	0x04, 0x11
        /*0062*/ 	.short	(.L_18 - .L_17)
	.align		4
.L_17:
        /*0064*/ 	.word	index@(_ZN8turbo_pi27nvfp4_gemv_packed_bias_siluEPKfPKhS1_S1_S1_Pfiii)
        /*0068*/ 	.word	0x00000000


	//----- nvinfo : EIATTR_REGCOUNT
	.align		4
.L_18:
        /*006c*/ 	.byte	0x04, 0x2f
        /*006e*/ 	.short	(.L_20 - .L_19)
	.align		4
.L_19:
        /*0070*/ 	.word	index@(_ZN8turbo_pi22nvfp4_gemv_packed_fp16EPK6__halfPKhS2_S2_PS0_iii)
        /*0074*/ 	.word	0x00000020


	//----- nvinfo : EIATTR_FRAME_SIZE
	.align		4
.L_20:
        /*0078*/ 	.byte	0x04, 0x11
        /*007a*/ 	.short	(.L_22 - .L_21)
	.align		4
.L_21:
        /*007c*/ 	.word	index@(_ZN8turbo_pi22nvfp4_gemv_packed_fp16EPK6__halfPKhS2_S2_PS0_iii)
        /*0080*/ 	.word	0x00000000


	//----- nvinfo : EIATTR_REGCOUNT
	.align		4
.L_22:
        /*0084*/ 	.byte	0x04, 0x2f
        /*0086*/ 	.short	(.L_24 - .L_23)
	.align		4
.L_23:
        /*0088*/ 	.word	index@(_ZN8turbo_pi22nvfp4_gemv_packed_bf16EPK13__nv_bfloat16PKhS2_S2_PS0_iii)
        /*008c*/ 	.word	0x00000020


	//----- nvinfo : EIATTR_FRAME_SIZE
	.align		4
.L_24:
        /*0090*/ 	.byte	0x04, 0x11
        /*0092*/ 	.short	(.L_26 - .L_25)
	.align		4
.L_25:
        /*0094*/ 	.word	index@(_ZN8turbo_pi22nvfp4_gemv_packed_bf16EPK13__nv_bfloat16PKhS2_S2_PS0_iii)
        /*0098*/ 	.word	0x00000000


	//----- nvinfo : EIATTR_MIN_STACK_SIZE
	.align		4
.L_26:
        /*009c*/ 	.byte	0x04, 0x12
        /*009e*/ 	.short	(.L_28 - .L_27)
	.align		4
.L_27:
        /*00a0*/ 	.word	index@(_ZN8turbo_pi22nvfp4_gemv_packed_bf16EPK13__nv_bfloat16PKhS2_S2_PS0_iii)
        /*00a4*/ 	.word	0x00000000


	//----- nvinfo : EIATTR_MIN_STACK_SIZE
	.align		4
.L_28:
        /*00a8*/ 	.byte	0x04, 0x12
        /*00aa*/ 	.short	(.L_30 - .L_29)
	.align		4
.L_29:
        /*00ac*/ 	.word	index@(_ZN8turbo_pi22nvfp4_gemv_packed_fp16EPK6__halfPKhS2_S2_PS0_iii)
        /*00b0*/ 	.word	0x00000000


	//----- nvinfo : EIATTR_MIN_STACK_SIZE
	.align		4
.L_30:
        /*00b4*/ 	.byte	0x04, 0x12
        /*00b6*/ 	.short	(.L_32 - .L_31)
	.align		4
.L_31:
        /*00b8*/ 	.word	index@(_ZN8turbo_pi27nvfp4_gemv_packed_bias_siluEPKfPKhS1_S1_S1_Pfiii)
        /*00bc*/ 	.word	0x00000000


	//----- nvinfo : EIATTR_MIN_STACK_SIZE
	.align		4
.L_32:
        /*00c0*/ 	.byte	0x04, 0x12
        /*00c2*/ 	.short	(.L_34 - .L_33)
	.align		4
.L_33:
        /*00c4*/ 	.word	index@(_ZN8turbo_pi27nvfp4_gemv_packed_bias_geluEPKfPKhS1_S1_S1_Pfiii)
        /*00c8*/ 	.word	0x00000000


	//----- nvinfo : EIATTR_MIN_STACK_SIZE
	.align		4
.L_34:
        /*00cc*/ 	.byte	0x04, 0x12
        /*00ce*/ 	.short	(.L_36 - .L_35)
	.align		4
.L_35:
        /*00d0*/ 	.word	index@(_ZN8turbo_pi22nvfp4_gemv_packed_biasEPKfPKhS1_S1_S1_Pfiii)
        /*00d4*/ 	.word	0x00000000


	//----- nvinfo : EIATTR_MIN_STACK_SIZE
	.align		4
.L_36:
        /*00d8*/ 	.byte	0x04, 0x12
        /*00da*/ 	.short	(.L_38 - .L_37)
	.align		4
.L_37:
        /*00dc*/ 	.word	index@(_ZN8turbo_pi29nvfp4_gemv_packed_warp_reduceEPKfPKhS1_S1_Pfiii)
        /*00e0*/ 	.word	0x00000000
.L_38:


//--------------------- .nv.compat                --------------------------
	.section	.nv.compat,"",@"SHT_CUDA_COMPAT_INFO"
	.align	4
        /*0000*/ 	.byte	0x02, 0x09, 0x00, 0x00, 0x02, 0x02, 0x01, 0x00, 0x02, 0x05, 0x05, 0x00, 0x03, 0x07, 0x01, 0x01
        /*0010*/ 	.byte	0x02, 0x03, 0x00, 0x00, 0x02, 0x06, 0x01, 0x00, 0x04, 0x0b, 0x08, 0x00, 0x01, 0x00, 0x00, 0x00
        /*0020*/ 	.byte	0x00, 0x00, 0x00, 0x00


//--------------------- .nv.info._ZN8turbo_pi22nvfp4_gemv_packed_bf16EPK13__nv_bfloat16PKhS2_S2_PS0_iii --------------------------
	.section	.nv.info._ZN8turbo_pi22nvfp4_gemv_packed_bf16EPK13__nv_bfloat16PKhS2_S2_PS0_iii,"",@"SHT_CUDA_INFO"
	.sectionflags	@""
	.align	4


	//----- nvinfo : EIATTR_CUDA_API_VERSION
	.align		4
        /*0000*/ 	.byte	0x04, 0x37
        /*0002*/ 	.short	(.L_40 - .L_39)
.L_39:
        /*0004*/ 	.word	0x00000082


	//----- nvinfo : EIATTR_KPARAM_INFO
	.align		4
.L_40:
        /*0008*/ 	.byte	0x04, 0x17
        /*000a*/ 	.short	(.L_42 - .L_41)
.L_41:
        /*000c*/ 	.word	0x00000000
        /*0010*/ 	.short	0x0007
        /*0012*/ 	.short	0x0030
        /*0014*/ 	.byte	0x00, 0xf0, 0x11, 0x00


	//----- nvinfo : EIATTR_KPARAM_INFO
	.align		4
.L_42:
        /*0018*/ 	.byte	0x04, 0x17
        /*001a*/ 	.short	(.L_44 - .L_43)
.L_43:
        /*001c*/ 	.word	0x00000000
        /*0020*/ 	.short	0x0006
        /*0022*/ 	.short	0x002c
        /*0024*/ 	.byte	0x00, 0xf0, 0x11, 0x00


	//----- nvinfo : EIATTR_KPARAM_INFO
	.align		4
.L_44:
        /*0028*/ 	.byte	0x04, 0x17
        /*002a*/ 	.short	(.L_46 - .L_45)
.L_45:
        /*002c*/ 	.word	0x00000000
        /*0030*/ 	.short	0x0005
        /*0032*/ 	.short	0x0028
        /*0034*/ 	.byte	0x00, 0xf0, 0x11, 0x00


	//----- nvinfo : EIATTR_KPARAM_INFO
	.align		4
.L_46:
        /*0038*/ 	.byte	0x04, 0x17
        /*003a*/ 	.short	(.L_48 - .L_47)
.L_47:
        /*003c*/ 	.word	0x00000000
        /*0040*/ 	.short	0x0004
        /*0042*/ 	.short	0x0020
        /*0044*/ 	.byte	0x00, 0xf5, 0x21, 0x00


	//----- nvinfo : EIATTR_KPARAM_INFO
	.align		4
.L_48:
        /*0048*/ 	.byte	0x04, 0x17
        /*004a*/ 	.short	(.L_50 - .L_49)
.L_49:
        /*004c*/ 	.word	0x00000000
        /*0050*/ 	.short	0x0003
        /*0052*/ 	.short	0x0018
        /*0054*/ 	.byte	0x00, 0xf5, 0x21, 0x00


	//----- nvinfo : EIATTR_KPARAM_INFO
	.align		4
.L_50:
        /*0058*/ 	.byte	0x04, 0x17
        /*005a*/ 	.short	(.L_52 - .L_51)
.L_51:
        /*005c*/ 	.word	0x00000000
        /*0060*/ 	.short	0x0002
        /*0062*/ 	.short	0x0010
        /*0064*/ 	.byte	0x00, 0xf5, 0x21, 0x00


	//----- nvinfo : EIATTR_KPARAM_INFO
	.align		4
.L_52:
        /*0068*/ 	.byte	0x04, 0x17
        /*006a*/ 	.short	(.L_54 - .L_53)
.L_53:
        /*006c*/ 	.word	0x00000000
        /*0070*/ 	.short	0x0001
        /*0072*/ 	.short	0x0008
        /*0074*/ 	.byte	0x00, 0xf5, 0x21, 0x00


	//----- nvinfo : EIATTR_KPARAM_INFO
	.align		4
.L_54:
        /*0078*/ 	.byte	0x04, 0x17
        /*007a*/ 	.short	(.L_56 - .L_55)
.L_55:
        /*007c*/ 	.word	0x00000000
        /*0080*/ 	.short	0x0000
        /*0082*/ 	.short	0x0000
        /*0084*/ 	.byte	0x00, 0xf5, 0x21, 0x00


	//----- nvinfo : EIATTR_SPARSE_MMA_MASK
	.align		4
.L_56:
        /*0088*/ 	.byte	0x03, 0x50
        /*008a*/ 	.short	0x0000


	//----- nvinfo : EIATTR_MAXREG_COUNT
	.align		4
        /*008c*/ 	.byte	0x03, 0x1b
        /*008e*/ 	.short	0x00ff


	//----- nvinfo : EIATTR_MERCURY_ISA_VERSION
	.align		4
        /*0090*/ 	.byte	0x03, 0x5f
        /*0092*/ 	.short	0x0101


	//----- nvinfo : EIATTR_COOP_GROUP_MASK_REGIDS
	.align		4
        /*0094*/ 	.byte	0x04, 0x29
        /*0096*/ 	.short	(.L_58 - .L_57)


	//   ....[0]....
.L_57:
        /*0098*/ 	.word	0xffffffff


	//   ....[1]....
        /*009c*/ 	.word	0xffffffff


	//   ....[2]....
        /*00a0*/ 	.word	0xffffffff


	//   ....[3]....
        /*00a4*/ 	.word	0xffffffff


	//   ....[4]....
        /*00a8*/ 	.word	0xffffffff


	//----- nvinfo : EIATTR_COOP_GROUP_INSTR_OFFSETS
	.align		4
.L_58:
        /*00ac*/ 	.byte	0x04, 0x28
        /*00ae*/ 	.short	(.L_60 - .L_59)


	//   ....[0]....
.L_59:
        /*00b0*/ 	.word	0x00001280


	//   ....[1]....
        /*00b4*/ 	.word	0x000012b0


	//   ....[2]....
        /*00b8*/ 	.word	0x000012d0


	//   ....[3]....
        /*00bc*/ 	.word	0x000012f0


	//   ....[4]....
        /*00c0*/ 	.word	0x00001310


	//----- nvinfo : EIATTR_VRC_CTA_INIT_COUNT
	.align		4
.L_60:
        /*00c4*/ 	.byte	0x02, 0x4a
	.zero		1
	.zero		1


	//----- nvinfo : EIATTR_EXIT_INSTR_OFFSETS
	.align		4
        /*00c8*/ 	.byte	0x04, 0x1c
        /*00ca*/ 	.short	(.L_62 - .L_61)


	//   ....[0]....
.L_61:
        /*00cc*/ 	.word	0x00000090


	//   ....[1]....
        /*00d0*/ 	.word	0x00001320


	//   ....[2]....
        /*00d4*/ 	.word	0x000013a0


	//----- nvinfo : EIATTR_CBANK_PARAM_SIZE
	.align		4
.L_62:
        /*00d8*/ 	.byte	0x03, 0x19
        /*00da*/ 	.short	0x0034


	//----- nvinfo : EIATTR_PARAM_CBANK
	.align		4
        /*00dc*/ 	.byte	0x04, 0x0a
        /*00de*/ 	.short	(.L_64 - .L_63)
	.align		4
.L_63:
        /*00e0*/ 	.word	index@(.nv.constant0._ZN8turbo_pi22nvfp4_gemv_packed_bf16EPK13__nv_bfloat16PKhS2_S2_PS0_iii)
        /*00e4*/ 	.short	0x0380
        /*00e6*/ 	.short	0x0034


	//----- nvinfo : EIATTR_SW_WAR
	.align		4
.L_64:
        /*00e8*/ 	.byte	0x04, 0x36
        /*00ea*/ 	.short	(.L_66 - .L_65)
.L_65:
        /*00ec*/ 	.word	0x00000008
.L_66:


//--------------------- .nv.info._ZN8turbo_pi22nvfp4_gemv_packed_fp16EPK6__halfPKhS2_S2_PS0_iii --------------------------
	.section	.nv.info._ZN8turbo_pi22nvfp4_gemv_packed_fp16EPK6__halfPKhS2_S2_PS0_iii,"",@"SHT_CUDA_INFO"
	.sectionflags	@""
	.align	4


	//----- nvinfo : EIATTR_CUDA_API_VERSION
	.align		4
        /*0000*/ 	.byte	0x04, 0x37
        /*0002*/ 	.short	(.L_68 - .L_67)
.L_67:
        /*0004*/ 	.word	0x00000082


	//----- nvinfo : EIATTR_KPARAM_INFO
	.align		4
.L_68:
        /*0008*/ 	.byte	0x04, 0x17
        /*000a*/ 	.short	(.L_70 - .L_69)
.L_69:
        /*000c*/ 	.word	0x00000000
        /*0010*/ 	.short	0x0007
        /*0012*/ 	.short	0x0030
        /*0014*/ 	.byte	0x00, 0xf0, 0x11, 0x00


	//----- nvinfo : EIATTR_KPARAM_INFO
	.align		4
.L_70:
        /*0018*/ 	.byte	0x04, 0x17
        /*001a*/ 	.short	(.L_72 - .L_71)
.L_71:
        /*001c*/ 	.word	0x00000000
        /*0020*/ 	.short	0x0006
        /*0022*/ 	.short	0x002c
        /*0024*/ 	.byte	0x00, 0xf0, 0x11, 0x00


	//----- nvinfo : EIATTR_KPARAM_INFO
	.align		4
.L_72:
        /*0028*/ 	.byte	0x04, 0x17
        /*002a*/ 	.short	(.L_74 - .L_73)
.L_73:
        /*002c*/ 	.word	0x00000000
        /*0030*/ 	.short	0x0005
        /*0032*/ 	.short	0x0028
        /*0034*/ 	.byte	0x00, 0xf0, 0x11, 0x00


	//----- nvinfo : EIATTR_KPARAM_INFO
	.align		4
.L_74:
        /*0038*/ 	.byte	0x04, 0x17
        /*003a*/ 	.short	(.L_76 - .L_75)
.L_75:
        /*003c*/ 	.word	0x00000000
        /*0040*/ 	.short	0x0004
        /*0042*/ 	.short	0x0020
        /*0044*/ 	.byte	0x00, 0xf5, 0x21, 0x00


	//----- nvinfo : EIATTR_KPARAM_INFO
	.align		4
.L_76:
        /*0048*/ 	.byte	0x04, 0x17
        /*004a*/ 	.short	(.L_78 - .L_77)
.L_77:
        /*004c*/ 	.word	0x00000000
        /*0050*/ 	.short	0x0003
        /*0052*/ 	.short	0x0018
        /*0054*/ 	.byte	0x00, 0xf5, 0x21, 0x00


	//----- nvinfo : EIATTR_KPARAM_INFO
	.align		4
.L_78:
        /*0058*/ 	.byte	0x04, 0x17
        /*005a*/ 	.short	(.L_80 - .L_79)
.L_79:
        /*005c*/ 	.word	0x00000000
        /*0060*/ 	.short	0x0002
        /*0062*/ 	.short	0x0010
        /*0064*/ 	.byte	0x00, 0xf5, 0x21, 0x00


	//----- nvinfo : EIATTR_KPARAM_INFO
	.align		4
.L_80:
        /*0068*/ 	.byte	0x04, 0x17
        /*006a*/ 	.short	(.L_82 - .L_81)
.L_81:
        /*006c*/ 	.word	0x00000000
        /*0070*/ 	.short	0x0001
        /*0072*/ 	.short	0x0008
        /*0074*/ 	.byte	0x00, 0xf5, 0x21, 0x00


	//----- nvinfo : EIATTR_KPARAM_INFO
	.align		4
.L_82:
        /*0078*/ 	.byte	0x04, 0x17
        /*007a*/ 	.short	(.L_84 - .L_83)
.L_83:
        /*007c*/ 	.word	0x00000000
        /*0080*/ 	.short	0x0000
        /*0082*/ 	.short	0x0000
        /*0084*/ 	.byte	0x00, 0xf5, 0x21, 0x00


	//----- nvinfo : EIATTR_SPARSE_MMA_MASK
	.align		4
.L_84:
        /*0088*/ 	.byte	0x03, 0x50
        /*008a*/ 	.short	0x0000


	//----- nvinfo : EIATTR_MAXREG_COUNT
	.align		4
        /*008c*/ 	.byte	0x03, 0x1b
        /*008e*/ 	.short	0x00ff


	//----- nvinfo : EIATTR_MERCURY_ISA_VERSION
	.align		4
        /*0090*/ 	.byte	0x03, 0x5f
        /*0092*/ 	.short	0x0101


	//----- nvinfo : EIATTR_COOP_GROUP_MASK_REGIDS
	.align		4
        /*0094*/ 	.byte	0x04, 0x29
        /*0096*/ 	.short	(.L_86 - .L_85)


	//   ....[0]....
.L_85:
        /*0098*/ 	.word	0xffffffff


	//   ....[1]....
        /*009c*/ 	.word	0xffffffff


	//   ....[2]....
        /*00a0*/ 	.word	0xffffffff


	//   ....[3]....
        /*00a4*/ 	.word	0xffffffff


	//   ....[4]....
        /*00a8*/ 	.word	0xffffffff


	//----- nvinfo : EIATTR_COOP_GROUP_INSTR_OFFSETS
	.align		4
.L_86:
        /*00ac*/ 	.byte	0x04, 0x28
        /*00ae*/ 	.short	(.L_88 - .L_87)


	//   ....[0]....
.L_87:
        /*00b0*/ 	.word	0x00001280


	//   ....[1]....
        /*00b4*/ 	.word	0x000012b0


	//   ....[2]....
        /*00b8*/ 	.word	0x000012d0


	//   ....[3]....
        /*00bc*/ 	.word	0x000012f0


	//   ....[4]....
        /*00c0*/ 	.word	0x00001310


	//----- nvinfo : EIATTR_VRC_CTA_INIT_COUNT
	.align		4
.L_88:
        /*00c4*/ 	.byte	0x02, 0x4a
	.zero		1
	.zero		1


	//----- nvinfo : EIATTR_EXIT_INSTR_OFFSETS
	.align		4
        /*00c8*/ 	.byte	0x04, 0x1c
        /*00ca*/ 	.short	(.L_90 - .L_89)


	//   ....[0]....
.L_89:
        /*00cc*/ 	.word	0x00000090


	//   ....[1]....
        /*00d0*/ 	.word	0x00001320


	//   ....[2]....
        /*00d4*/ 	.word	0x000013a0


	//----- nvinfo : EIATTR_CBANK_PARAM_SIZE
	.align		4
.L_90:
        /*00d8*/ 	.byte	0x03, 0x19
        /*00da*/ 	.short	0x0034


	//----- nvinfo : EIATTR_PARAM_CBANK
	.align		4
        /*00dc*/ 	.byte	0x04, 0x0a
        /*00de*/ 	.short	(.L_92 - .L_91)
	.align		4
.L_91:
        /*00e0*/ 	.word	index@(.nv.constant0._ZN8turbo_pi22nvfp4_gemv_packed_fp16EPK6__halfPKhS2_S2_PS0_iii)
        /*00e4*/ 	.short	0x0380
        /*00e6*/ 	.short	0x0034


	//----- nvinfo : EIATTR_SW_WAR
	.align		4
.L_92:
        /*00e8*/ 	.byte	0x04, 0x36
        /*00ea*/ 	.short	(.L_94 - .L_93)
.L_93:
        /*00ec*/ 	.word	0x00000008
.L_94:


//--------------------- .nv.info._ZN8turbo_pi27nvfp4_gemv_packed_bias_siluEPKfPKhS1_S1_S1_Pfiii --------------------------
	.section	.nv.info._ZN8turbo_pi27nvfp4_gemv_packed_bias_siluEPKfPKhS1_S1_S1_Pfiii,"",@"SHT_CUDA_INFO"
	.sectionflags	@""
	.align	4


	//----- nvinfo : EIATTR_CUDA_API_VERSION
	.align		4
        /*0000*/ 	.byte	0x04, 0x37
        /*0002*/ 	.short	(.L_96 - .L_95)
.L_95:
        /*0004*/ 	.word	0x00000082


	//----- nvinfo : EIATTR_KPARAM_INFO
	.align		4
.L_96:
        /*0008*/ 	.byte	0x04, 0x17
        /*000a*/ 	.short	(.L_98 - .L_97)
.L_97:
        /*000c*/ 	.word	0x00000000
        /*0010*/ 	.short	0x0008
        /*0012*/ 	.short	0x0038
        /*0014*/ 	.byte	0x00, 0xf0, 0x11, 0x00


	//----- nvinfo : EIATTR_KPARAM_INFO
	.align		4
.L_98:
        /*0018*/ 	.byte	0x04, 0x17
        /*001a*/ 	.short	(.L_100 - .L_99)
.L_99:
        /*001c*/ 	.word	0x00000000
        /*0020*/ 	.short	0x0007
        /*0022*/ 	.short	0x0034
        /*0024*/ 	.byte	0x00, 0xf0, 0x11, 0x00


	//----- nvinfo : EIATTR_KPARAM_INFO
	.align		4
.L_100:
        /*0028*/ 	.byte	0x04, 0x17
        /*002a*/ 	.short	(.L_102 - .L_101)
.L_101:
        /*002c*/ 	.word	0x00000000
        /*0030*/ 	.short	0x0006
        /*0032*/ 	.short	0x0030
        /*0034*/ 	.byte	0x00, 0xf0, 0x11, 0x00


	//----- nvinfo : EIATTR_KPARAM_INFO
	.align		4
.L_102:
        /*0038*/ 	.byte	0x04, 0x17
        /*003a*/ 	.short	(.L_104 - .L_103)
.L_103:
        /*003c*/ 	.word	0x00000000
        /*0040*/ 	.short	0x0005
        /*0042*/ 	.short	0x0028
        /*0044*/ 	.byte	0x00, 0xf5, 0x21, 0x00


	//----- nvinfo : EIATTR_KPARAM_INFO
	.align		4
.L_104:
        /*0048*/ 	.byte	0x04, 0x17
        /*004a*/ 	.short	(.L_106 - .L_105)
.L_105:
        /*004c*/ 	.word	0x00000000
        /*0050*/ 	.short	0x0004
        /*0052*/ 	.short	0x0020
        /*0054*/ 	.byte	0x00, 0xf5, 0x21, 0x00


	//----- nvinfo : EIATTR_KPARAM_INFO
	.align		4
.L_106:
        /*0058*/ 	.byte	0x04, 0x17
        /*005a*/ 	.short	(.L_108 - .L_107)
.L_107:
        /*005c*/ 	.word	0x00000000
        /*0060*/ 	.short	0x0003
        /*0062*/ 	.short	0x0018
        /*0064*/ 	.byte	0x00, 0xf5, 0x21, 0x00


	//----- nvinfo : EIATTR_KPARAM_INFO
	.align		4
.L_108:
        /*0068*/ 	.byte	0x04, 0x17
        /*006a*/ 	.short	(.L_110 - .L_109)
.L_109:
        /*006c*/ 	.word	0x00000000
        /*0070*/ 	.short	0x0002
        /*0072*/ 	.short	0x0010
        /*0074*/ 	.byte	0x00, 0xf5, 0x21, 0x00


	//----- nvinfo : EIATTR_KPARAM_INFO
	.align		4
.L_110:
        /*0078*/ 	.byte	0x04, 0x17
        /*007a*/ 	.short	(.L_112 - .L_111)
.L_111:
        /*007c*/ 	.word	0x00000000
        /*0080*/ 	.short	0x0001
        /*0082*/ 	.short	0x0008
        /*0084*/ 	.byte	0x00, 0xf5, 0x21, 0x00


	//----- nvinfo : EIATTR_KPARAM_INFO
	.align		4
.L_112:
        /*0088*/ 	.byte	0x04, 0x17
        /*008a*/ 	.short	(.L_114 - .L_113)
.L_113:
        /*008c*/ 	.word	0x00000000
        /*0090*/ 	.short	0x0000
        /*0092*/ 	.short	0x0000
        /*0094*/ 	.byte	0x00, 0xf5, 0x21, 0x00


	//----- nvinfo : EIATTR_SPARSE_MMA_MASK
	.align		4
.L_114:
        /*0098*/ 	.byte	0x03, 0x50
        /*009a*/ 	.short	0x0000


	//----- nvinfo : EIATTR_MAXREG_COUNT
	.align		4
        /*009c*/ 	.byte	0x03, 0x1b
        /*009e*/ 	.short	0x00ff


	//----- nvinfo : EIATTR_MERCURY_ISA_VERSION
	.align		4
        /*00a0*/ 	.byte	0x03, 0x5f
        /*00a2*/ 	.short	0x0101


	//----- nvinfo : EIATTR_COOP_GROUP_MASK_REGIDS
	.align		4
        /*00a4*/ 	.byte	0x04, 0x29
        /*00a6*/ 	.short	(.L_116 - .L_115)


	//   ....[0]....
.L_115:
        /*00a8*/ 	.word	0xffffffff


	//   ....[1]....
        /*00ac*/ 	.word	0xffffffff


	//   ....[2]....
        /*00b0*/ 	.word	0xffffffff


	//   ....[3]....
        /*00b4*/ 	.word	0xffffffff


	//   ....[4]....
        /*00b8*/ 	.word	0xffffffff


	//----- nvinfo : EIATTR_COOP_GROUP_INSTR_OFFSETS
	.align		4
.L_116:
        /*00bc*/ 	.byte	0x04, 0x28
        /*00be*/ 	.short	(.L_118 - .L_117)


	//   ....[0]....
.L_117:
        /*00c0*/ 	.word	0x000010c0


	//   ....[1]....
        /*00c4*/ 	.word	0x000010f0


	//   ....[2]....
        /*00c8*/ 	.word	0x00001110


	//   ....[3]....
        /*00cc*/ 	.word	0x00001130


	//   ....[4]....
        /*00d0*/ 	.word	0x00001150


	//----- nvinfo : EIATTR_VRC_CTA_INIT_COUNT
	.align		4
.L_118:
        /*00d4*/ 	.byte	0x02, 0x4a
	.zero		1
	.zero		1


	//----- nvinfo : EIATTR_EXIT_INSTR_OFFSETS
	.align		4
        /*00d8*/ 	.byte	0x04, 0x1c
        /*00da*/ 	.short	(.L_120 - .L_119)


	//   ....[0]....
.L_119:
        /*00dc*/ 	.word	0x00000090


	//   ....[1]....
        /*00e0*/ 	.word	0x00001160


	//   ....[2]....
        /*00e4*/ 	.word	0x000013d0


	//----- nvinfo : EIATTR_CRS_STACK_SIZE
	.align		4
.L_120:
        /*00e8*/ 	.byte	0x04, 0x1e
        /*00ea*/ 	.short	(.L_122 - .L_121)
.L_121:
        /*00ec*/ 	.word	0x00000000


	//----- nvinfo : EIATTR_CBANK_PARAM_SIZE
	.align		4
.L_122:
        /*00f0*/ 	.byte	0x03, 0x19
        /*00f2*/ 	.short	0x003c


	//----- nvinfo : EIATTR_PARAM_CBANK
	.align		4
        /*00f4*/ 	.byte	0x04, 0x0a
        /*00f6*/ 	.short	(.L_124 - .L_123)
	.align		4
.L_123:
        /*00f8*/ 	.word	index@(.nv.constant0._ZN8turbo_pi27nvfp4_gemv_packed_bias_siluEPKfPKhS1_S1_S1_Pfiii)
        /*00fc*/ 	.short	0x0380
        /*00fe*/ 	.short	0x003c


	//----- nvinfo : EIATTR_SW_WAR
	.align		4
.L_124:
        /*0100*/ 	.byte	0x04, 0x36
        /*0102*/ 	.short	(.L_126 - .L_125)
.L_125:
        /*0104*/ 	.word	0x00000008
.L_126:


//--------------------- .nv.info._ZN8turbo_pi27nvfp4_gemv_packed_bias_geluEPKfPKhS1_S1_S1_Pfiii --------------------------
	.section	.nv.info._ZN8turbo_pi27nvfp4_gemv_packed_bias_geluEPKfPKhS1_S1_S1_Pfiii,"",@"SHT_CUDA_INFO"
	.sectionflags	@""
	.align	4


	//----- nvinfo : EIATTR_CUDA_API_VERSION
	.align		4
        /*0000*/ 	.byte	0x04, 0x37
        /*0002*/ 	.short	(.L_128 - .L_127)
.L_127:
        /*0004*/ 	.word	0x00000082


	//----- nvinfo : EIATTR_KPARAM_INFO
	.align		4
.L_128:
        /*0008*/ 	.byte	0x04, 0x17
        /*000a*/ 	.short	(.L_130 - .L_129)
.L_129:
        /*000c*/ 	.word	0x00000000
        /*0010*/ 	.short	0x0008
        /*0012*/ 	.short	0x0038
        /*0014*/ 	.byte	0x00, 0xf0, 0x11, 0x00


	//----- nvinfo : EIATTR_KPARAM_INFO
	.align		4
.L_130:
        /*0018*/ 	.byte	0x04, 0x17
        /*001a*/ 	.short	(.L_132 - .L_131)
.L_131:
        /*001c*/ 	.word	0x00000000
        /*0020*/ 	.short	0x0007
        /*0022*/ 	.short	0x0034
        /*0024*/ 	.byte	0x00, 0xf0, 0x11, 0x00


	//----- nvinfo : EIATTR_KPARAM_INFO
	.align		4
.L_132:
        /*0028*/ 	.byte	0x04, 0x17
        /*002a*/ 	.short	(.L_134 - .L_133)
.L_133:
        /*002c*/ 	.word	0x00000000
        /*0030*/ 	.short	0x0006
        /*0032*/ 	.short	0x0030
        /*0034*/ 	.byte	0x00, 0xf0, 0x11, 0x00


	//----- nvinfo : EIATTR_KPARAM_INFO
	.align		4
.L_134:
        /*0038*/ 	.byte	0x04, 0x17
        /*003a*/ 	.short	(.L_136 - .L_135)
.L_135:
        /*003c*/ 	.word	0x00000000
        /*0040*/ 	.short	0x0005
        /*0042*/ 	.short	0x0028
        /*0044*/ 	.byte	0x00, 0xf5, 0x21, 0x00


	//----- nvinfo : EIATTR_KPARAM_INFO
	.align		4
.L_136:
        /*0048*/ 	.byte	0x04, 0x17
        /*004a*/ 	.short	(.L_138 - .L_137)
.L_137:
        /*004c*/ 	.word	0x00000000
        /*0050*/ 	.short	0x0004
        /*0052*/ 	.short	0x0020
        /*0054*/ 	.byte	0x00, 0xf5, 0x21, 0x00


	//----- nvinfo : EIATTR_KPARAM_INFO
	.align		4
.L_138:
        /*0058*/ 	.byte	0x04, 0x17
        /*005a*/ 	.short	(.L_140 - .L_139)
.L_139:
        /*005c*/ 	.word	0x00000000
        /*0060*/ 	.short	0x0003
        /*0062*/ 	.short	0x0018
        /*0064*/ 	.byte	0x00, 0xf5, 0x21, 0x00


	//----- nvinfo : EIATTR_KPARAM_INFO
	.align		4
.L_140:
        /*0068*/ 	.byte	0x04, 0x17
        /*006a*/ 	.short	(.L_142 - .L_141)
.L_141:
        /*006c*/ 	.word	0x00000000
        /*0070*/ 	.short	0x0002
        /*0072*/ 	.short	0x0010
        /*0074*/ 	.byte	0x00, 0xf5, 0x21, 0x00


	//----- nvinfo : EIATTR_KPARAM_INFO
	.align		4
.L_142:
        /*0078*/ 	.byte	0x04, 0x17
        /*007a*/ 	.short	(.L_144 - .L_143)
.L_143:
        /*007c*/ 	.word	0x00000000
        /*0080*/ 	.short	0x0001
        /*0082*/ 	.short	0x0008
        /*0084*/ 	.byte	0x00, 0xf5, 0x21, 0x00


	//----- nvinfo : EIATTR_KPARAM_INFO
	.align		4
.L_144:
        /*0088*/ 	.byte	0x04, 0x17
        /*008a*/ 	.short	(.L_146 - .L_145)
.L_145:
        /*008c*/ 	.word	0x00000000
        /*0090*/ 	.short	0x0000
        /*0092*/ 	.short	0x0000
        /*0094*/ 	.byte	0x00, 0xf5, 0x21, 0x00


	//----- nvinfo : EIATTR_SPARSE_MMA_MASK
	.align		4
.L_146:
        /*0098*/ 	.byte	0x03, 0x50
        /*009a*/ 	.short	0x0000


	//----- nvinfo : EIATTR_MAXREG_COUNT
	.align		4
        /*009c*/ 	.byte	0x03, 0x1b
        /*009e*/ 	.short	0x00ff


	//----- nvinfo : EIATTR_MERCURY_ISA_VERSION
	.align		4
        /*00a0*/ 	.byte	0x03, 0x5f
        /*00a2*/ 	.short	0x0101


	//----- nvinfo : EIATTR_COOP_GROUP_MASK_REGIDS
	.align		4
        /*00a4*/ 	.byte	0x04, 0x29
        /*00a6*/ 	.short	(.L_148 - .L_147)


	//   ....[0]....
.L_147:
        /*00a8*/ 	.word	0xffffffff


	//   ....[1]....
        /*00ac*/ 	.word	0xffffffff


	//   ....[2]....
        /*00b0*/ 	.word	0xffffffff


	//   ....[3]....
        /*00b4*/ 	.word	0xffffffff


	//   ....[4]....
        /*00b8*/ 	.word	0xffffffff


	//----- nvinfo : EIATTR_COOP_GROUP_INSTR_OFFSETS
	.align		4
.L_148:
        /*00bc*/ 	.byte	0x04, 0x28
        /*00be*/ 	.short	(.L_150 - .L_149)


	//   ....[0]....
.L_149:
        /*00c0*/ 	.word	0x000010c0


	//   ....[1]....
        /*00c4*/ 	.word	0x000010f0


	//   ....[2]....
        /*00c8*/ 	.word	0x00001110


	//   ....[3]....
        /*00cc*/ 	.word	0x00001130


	//   ....[4]....
        /*00d0*/ 	.word	0x00001150


	//----- nvinfo : EIATTR_VRC_CTA_INIT_COUNT
	.align		4
.L_150:
        /*00d4*/ 	.byte	0x02, 0x4a
	.zero		1
	.zero		1


	//----- nvinfo : EIATTR_EXIT_INSTR_OFFSETS
	.align		4
        /*00d8*/ 	.byte	0x04, 0x1c
        /*00da*/ 	.short	(.L_152 - .L_151)


	//   ....[0]....
.L_151:
        /*00dc*/ 	.word	0x00000090


	//   ....[1]....
        /*00e0*/ 	.word	0x00001160


	//   ....[2]....
        /*00e4*/ 	.word	0x000013d0


	//----- nvinfo : EIATTR_CBANK_PARAM_SIZE
	.align		4
.L_152:
        /*00e8*/ 	.byte	0x03, 0x19
        /*00ea*/ 	.short	0x003c


	//----- nvinfo : EIATTR_PARAM_CBANK
	.align		4
        /*00ec*/ 	.byte	0x04, 0x0a
        /*00ee*/ 	.short	(.L_154 - .L_153)
	.align		4
.L_153:
        /*00f0*/ 	.word	index@(.nv.constant0._ZN8turbo_pi27nvfp4_gemv_packed_bias_geluEPKfPKhS1_S1_S1_Pfiii)
        /*00f4*/ 	.short	0x0380
        /*00f6*/ 	.short	0x003c


	//----- nvinfo : EIATTR_SW_WAR
	.align		4
.L_154:
        /*00f8*/ 	.byte	0x04, 0x36
        /*00fa*/ 	.short	(.L_156 - .L_155)
.L_155:
        /*00fc*/ 	.word	0x00000008
.L_156:


//--------------------- .nv.info._ZN8turbo_pi22nvfp4_gemv_packed_biasEPKfPKhS1_S1_S1_Pfiii --------------------------
	.section	.nv.info._ZN8turbo_pi22nvfp4_gemv_packed_biasEPKfPKhS1_S1_S1_Pfiii,"",@"SHT_CUDA_INFO"
	.sectionflags	@""
	.align	4


	//----- nvinfo : EIATTR_CUDA_API_VERSION
	.align		4
        /*0000*/ 	.byte	0x04, 0x37
        /*0002*/ 	.short	(.L_158 - .L_157)
.L_157:
        /*0004*/ 	.word	0x00000082


	//----- nvinfo : EIATTR_KPARAM_INFO
	.align		4
.L_158:
        /*0008*/ 	.byte	0x04, 0x17
        /*000a*/ 	.short	(.L_160 - .L_159)
.L_159:
        /*000c*/ 	.word	0x00000000
        /*0010*/ 	.short	0x0008
        /*0012*/ 	.short	0x0038
        /*0014*/ 	.byte	0x00, 0xf0, 0x11, 0x00


	//----- nvinfo : EIATTR_KPARAM_INFO
	.align		4
.L_160:
        /*0018*/ 	.byte	0x04, 0x17
        /*001a*/ 	.short	(.L_162 - .L_161)
.L_161:
        /*001c*/ 	.word	0x00000000
        /*0020*/ 	.short	0x0007
        /*0022*/ 	.short	0x0034
        /*0024*/ 	.byte	0x00, 0xf0, 0x11, 0x00


	//----- nvinfo : EIATTR_KPARAM_INFO
	.align		4
.L_162:
        /*0028*/ 	.byte	0x04, 0x17
        /*002a*/ 	.short	(.L_164 - .L_163)
.L_163:
        /*002c*/ 	.word	0x00000000
        /*0030*/ 	.short	0x0006
        /*0032*/ 	.short	0x0030
        /*0034*/ 	.byte	0x00, 0xf0, 0x11, 0x00


	//----- nvinfo : EIATTR_KPARAM_INFO
	.align		4
.L_164:
        /*0038*/ 	.byte	0x04, 0x17
        /*003a*/ 	.short	(.L_166 - .L_165)
.L_165:
        /*003c*/ 	.word	0x00000000
        /*0040*/ 	.short	0x0005
        /*0042*/ 	.short	0x0028
        /*0044*/ 	.byte	0x00, 0xf5, 0x21, 0x00


	//----- nvinfo : EIATTR_KPARAM_INFO
	.align		4
.L_166:
        /*0048*/ 	.byte	0x04, 0x17
        /*004a*/ 	.short	(.L_168 - .L_167)
.L_167:
        /*004c*/ 	.word	0x00000000
        /*0050*/ 	.short	0x0004
        /*0052*/ 	.short	0x0020
        /*0054*/ 	.byte	0x00, 0xf5, 0x21, 0x00


	//----- nvinfo : EIATTR_KPARAM_INFO
	.align		4
.L_168:
        /*0058*/ 	.byte	0x04, 0x17
        /*005a*/ 	.short	(.L_170 - .L_169)
.L_169:
        /*005c*/ 	.word	0x00000000
        /*0060*/ 	.short	0x0003
        /*0062*/ 	.short	0x0018
        /*0064*/ 	.byte	0x00, 0xf5, 0x21, 0x00


	//----- nvinfo : EIATTR_KPARAM_INFO
	.align		4
.L_170:
        /*0068*/ 	.byte	0x04, 0x17
        /*006a*/ 	.short	(.L_172 - .L_171)
.L_171:
        /*006c*/ 	.word	0x00000000
        /*0070*/ 	.short	0x0002
        /*0072*/ 	.short	0x0010
        /*0074*/ 	.byte	0x00, 0xf5, 0x21, 0x00


	//----- nvinfo : EIATTR_KPARAM_INFO
	.align		4
.L_172:
        /*0078*/ 	.byte	0x04, 0x17
        /*007a*/ 	.short	(.L_174 - .L_173)
.L_173:
        /*007c*/ 	.word	0x00000000
        /*0080*/ 	.short	0x0001
        /*0082*/ 	.short	0x0008
        /*0084*/ 	.byte	0x00, 0xf5, 0x21, 0x00


	//----- nvinfo : EIATTR_KPARAM_INFO
	.align		4
.L_174:
        /*0088*/ 	.byte	0x04, 0x17
        /*008a*/ 	.short	(.L_176 - .L_175)
.L_175:
        /*008c*/ 	.word	0x00000000
        /*0090*/ 	.short	0x0000
        /*0092*/ 	.short	0x0000
        /*0094*/ 	.byte	0x00, 0xf5, 0x21, 0x00


	//----- nvinfo : EIATTR_SPARSE_MMA_MASK
	.align		4
.L_176:
        /*0098*/ 	.byte	0x03, 0x50
        /*009a*/ 	.short	0x0000


	//----- nvinfo : EIATTR_MAXREG_COUNT
	.align		4
        /*009c*/ 	.byte	0x03, 0x1b
        /*009e*/ 	.short	0x00ff


	//----- nvinfo : EIATTR_MERCURY_ISA_VERSION
	.align		4
        /*00a0*/ 	.byte	0x03, 0x5f
        /*00a2*/ 	.short	0x0101


	//----- nvinfo : EIATTR_COOP_GROUP_MASK_REGIDS
	.align		4
        /*00a4*/ 	.byte	0x04, 0x29
        /*00a6*/ 	.short	(.L_178 - .L_177)


	//   ....[0]....
.L_177:
        /*00a8*/ 	.word	0xffffffff


	//   ....[1]....
        /*00ac*/ 	.word	0xffffffff


	//   ....[2]....
        /*00b0*/ 	.word	0xffffffff


	//   ....[3]....
        /*00b4*/ 	.word	0xffffffff


	//   ....[4]....
        /*00b8*/ 	.word	0xffffffff


	//----- nvinfo : EIATTR_COOP_GROUP_INSTR_OFFSETS
	.align		4
.L_178:
        /*00bc*/ 	.byte	0x04, 0x28
        /*00be*/ 	.short	(.L_180 - .L_179)


	//   ....[0]....
.L_179:
        /*00c0*/ 	.word	0x000010c0


	//   ....[1]....
        /*00c4*/ 	.word	0x000010f0


	//   ....[2]....
        /*00c8*/ 	.word	0x00001110


	//   ....[3]....
        /*00cc*/ 	.word	0x00001130


	//   ....[4]....
        /*00d0*/ 	.word	0x00001150


	//----- nvinfo : EIATTR_VRC_CTA_INIT_COUNT
	.align		4
.L_180:
        /*00d4*/ 	.byte	0x02, 0x4a
	.zero		1
	.zero		1


	//----- nvinfo : EIATTR_EXIT_INSTR_OFFSETS
	.align		4
        /*00d8*/ 	.byte	0x04, 0x1c
        /*00da*/ 	.short	(.L_182 - .L_181)


	//   ....[0]....
.L_181:
        /*00dc*/ 	.word	0x00000090


	//   ....[1]....
        /*00e0*/ 	.word	0x00001160


	//   ....[2]....
        /*00e4*/ 	.word	0x00001250


	//----- nvinfo : EIATTR_CBANK_PARAM_SIZE
	.align		4
.L_182:
        /*00e8*/ 	.byte	0x03, 0x19
        /*00ea*/ 	.short	0x003c


	//----- nvinfo : EIATTR_PARAM_CBANK
	.align		4
        /*00ec*/ 	.byte	0x04, 0x0a
        /*00ee*/ 	.short	(.L_184 - .L_183)
	.align		4
.L_183:
        /*00f0*/ 	.word	index@(.nv.constant0._ZN8turbo_pi22nvfp4_gemv_packed_biasEPKfPKhS1_S1_S1_Pfiii)
        /*00f4*/ 	.short	0x0380
        /*00f6*/ 	.short	0x003c


	//----- nvinfo : EIATTR_SW_WAR
	.align		4
.L_184:
        /*00f8*/ 	.byte	0x04, 0x36
        /*00fa*/ 	.short	(.L_186 - .L_185)
.L_185:
        /*00fc*/ 	.word	0x00000008
.L_186:


//--------------------- .nv.info._ZN8turbo_pi29nvfp4_gemv_packed_warp_reduceEPKfPKhS1_S1_Pfiii --------------------------
	.section	.nv.info._ZN8turbo_pi29nvfp4_gemv_packed_warp_reduceEPKfPKhS1_S1_Pfiii,"",@"SHT_CUDA_INFO"
	.sectionflags	@""
	.align	4


	//----- nvinfo : EIATTR_CUDA_API_VERSION
	.align		4
        /*0000*/ 	.byte	0x04, 0x37
        /*0002*/ 	.short	(.L_188 - .L_187)
.L_187:
        /*0004*/ 	.word	0x00000082


	//----- nvinfo : EIATTR_KPARAM_INFO
	.align		4
.L_188:
        /*0008*/ 	.byte	0x04, 0x17
        /*000a*/ 	.short	(.L_190 - .L_189)
.L_189:
        /*000c*/ 	.word	0x00000000
        /*0010*/ 	.short	0x0007
        /*0012*/ 	.short	0x0030
        /*0014*/ 	.byte	0x00, 0xf0, 0x11, 0x00


	//----- nvinfo : EIATTR_KPARAM_INFO
	.align		4
.L_190:
        /*0018*/ 	.byte	0x04, 0x17
        /*001a*/ 	.short	(.L_192 - .L_191)
.L_191:
        /*001c*/ 	.word	0x00000000
        /*0020*/ 	.short	0x0006
        /*0022*/ 	.short	0x002c
        /*0024*/ 	.byte	0x00, 0xf0, 0x11, 0x00


	//----- nvinfo : EIATTR_KPARAM_INFO
	.align		4
.L_192:
        /*0028*/ 	.byte	0x04, 0x17
        /*002a*/ 	.short	(.L_194 - .L_193)
.L_193:
        /*002c*/ 	.word	0x00000000
        /*0030*/ 	.short	0x0005
        /*0032*/ 	.short	0x0028
        /*0034*/ 	.byte	0x00, 0xf0, 0x11, 0x00


	//----- nvinfo : EIATTR_KPARAM_INFO
	.align		4
.L_194:
        /*0038*/ 	.byte	0x04, 0x17
        /*003a*/ 	.short	(.L_196 - .L_195)
.L_195:
        /*003c*/ 	.word	0x00000000
        /*0040*/ 	.short	0x0004
        /*0042*/ 	.short	0x0020
        /*0044*/ 	.byte	0x00, 0xf5, 0x21, 0x00


	//----- nvinfo : EIATTR_KPARAM_INFO
	.align		4
.L_196:
        /*0048*/ 	.byte	0x04, 0x17
        /*004a*/ 	.short	(.L_198 - .L_197)
.L_197:
        /*004c*/ 	.word	0x00000000
        /*0050*/ 	.short	0x0003
        /*0052*/ 	.short	0x0018
        /*0054*/ 	.byte	0x00, 0xf5, 0x21, 0x00


	//----- nvinfo : EIATTR_KPARAM_INFO
	.align		4
.L_198:
        /*0058*/ 	.byte	0x04, 0x17
        /*005a*/ 	.short	(.L_200 - .L_199)
.L_199:
        /*005c*/ 	.word	0x00000000
        /*0060*/ 	.short	0x0002
        /*0062*/ 	.short	0x0010
        /*0064*/ 	.byte	0x00, 0xf5, 0x21, 0x00


	//----- nvinfo : EIATTR_KPARAM_INFO
	.align		4
.L_200:
        /*0068*/ 	.byte	0x04, 0x17
        /*006a*/ 	.short	(.L_202 - .L_201)
.L_201:
        /*006c*/ 	.word	0x00000000
        /*0070*/ 	.short	0x0001
        /*0072*/ 	.short	0x0008
        /*0074*/ 	.byte	0x00, 0xf5, 0x21, 0x00


	//----- nvinfo : EIATTR_KPARAM_INFO
	.align		4
.L_202:
        /*0078*/ 	.byte	0x04, 0x17
        /*007a*/ 	.short	(.L_204 - .L_203)
.L_203:
        /*007c*/ 	.word	0x00000000
        /*0080*/ 	.short	0x0000
        /*0082*/ 	.short	0x0000
        /*0084*/ 	.byte	0x00, 0xf5, 0x21, 0x00


	//----- nvinfo : EIATTR_SPARSE_MMA_MASK
	.align		4
.L_204:
        /*0088*/ 	.byte	0x03, 0x50
        /*008a*/ 	.short	0x0000


	//----- nvinfo : EIATTR_MAXREG_COUNT
	.align		4
        /*008c*/ 	.byte	0x03, 0x1b
        /*008e*/ 	.short	0x00ff


	//----- nvinfo : EIATTR_MERCURY_ISA_VERSION
	.align		4
        /*0090*/ 	.byte	0x03, 0x5f
        /*0092*/ 	.short	0x0101


	//----- nvinfo : EIATTR_COOP_GROUP_MASK_REGIDS
	.align		4
        /*0094*/ 	.byte	0x04, 0x29
        /*0096*/ 	.short	(.L_206 - .L_205)


	//   ....[0]....
.L_205:
        /*0098*/ 	.word	0xffffffff


	//   ....[1]....
        /*009c*/ 	.word	0xffffffff


	//   ....[2]....
        /*00a0*/ 	.word	0xffffffff


	//   ....[3]....
        /*00a4*/ 	.word	0xffffffff


	//   ....[4]....
        /*00a8*/ 	.word	0xffffffff


	//----- nvinfo : EIATTR_COOP_GROUP_INSTR_OFFSETS
	.align		4
.L_206:
        /*00ac*/ 	.byte	0x04, 0x28
        /*00ae*/ 	.short	(.L_208 - .L_207)


	//   ....[0]....
.L_207:
        /*00b0*/ 	.word	0x00001240


	//   ....[1]....
        /*00b4*/ 	.word	0x00001270


	//   ....[2]....
        /*00b8*/ 	.word	0x00001290


	//   ....[3]....
        /*00bc*/ 	.word	0x000012b0


	//   ....[4]....
        /*00c0*/ 	.word	0x000012d0


	//----- nvinfo : EIATTR_VRC_CTA_INIT_COUNT
	.align		4
.L_208:
        /*00c4*/ 	.byte	0x02, 0x4a
	.zero		1
	.zero		1


	//----- nvinfo : EIATTR_EXIT_INSTR_OFFSETS
	.align		4
        /*00c8*/ 	.byte	0x04, 0x1c
        /*00ca*/ 	.short	(.L_210 - .L_209)


	//   ....[0]....
.L_209:
        /*00cc*/ 	.word	0x00000090


	//   ....[1]....
        /*00d0*/ 	.word	0x000012e0


	//   ....[2]....
        /*00d4*/ 	.word	0x00001350


	//----- nvinfo : EIATTR_CRS_STACK_SIZE
	.align		4
.L_210:
        /*00d8*/ 	.byte	0x04, 0x1e
        /*00da*/ 	.short	(.L_212 - .L_211)
.L_211:
        /*00dc*/ 	.word	0x00000000


	//----- nvinfo : EIATTR_CBANK_PARAM_SIZE
	.align		4
.L_212:
        /*00e0*/ 	.byte	0x03, 0x19
        /*00e2*/ 	.short	0x0034


	//----- nvinfo : EIATTR_PARAM_CBANK
	.align		4
        /*00e4*/ 	.byte	0x04, 0x0a
        /*00e6*/ 	.short	(.L_214 - .L_213)
	.align		4
.L_213:
        /*00e8*/ 	.word	index@(.nv.constant0._ZN8turbo_pi29nvfp4_gemv_packed_warp_reduceEPKfPKhS1_S1_Pfiii)
        /*00ec*/ 	.short	0x0380
        /*00ee*/ 	.short	0x0034


	//----- nvinfo : EIATTR_SW_WAR
	.align		4
.L_214:
        /*00f0*/ 	.byte	0x04, 0x36
        /*00f2*/ 	.short	(.L_216 - .L_215)
.L_215:
        /*00f4*/ 	.word	0x00000008
.L_216:


//--------------------- .nv.callgraph             --------------------------
	.section	.nv.callgraph,"",@"SHT_CUDA_CALLGRAPH"
	.align	4
	.sectionentsize	8
	.align		4
        /*0000*/ 	.word	0x00000000
	.align		4
        /*0004*/ 	.word	0xffffffff
	.align		4
        /*0008*/ 	.word	0x00000000
	.align		4
        /*000c*/ 	.word	0xfffffffe
	.align		4
        /*0010*/ 	.word	0x00000000
	.align		4
        /*0014*/ 	.word	0xfffffffd
	.align		4
        /*0018*/ 	.word	0x00000000
	.align		4
        /*001c*/ 	.word	0xfffffffc


//--------------------- .nv.constant3             --------------------------
	.section	.nv.constant3,"a",@progbits
	.align	4
.nv.constant3:
	.type		_ZN8turbo_pi18NVFP4_DECODE_TABLEE,@object
	.size		_ZN8turbo_pi18NVFP4_DECODE_TABLEE,(.L_0 - _ZN8turbo_pi18NVFP4_DECODE_TABLEE)
_ZN8turbo_pi18NVFP4_DECODE_TABLEE:
        /*0000*/ 	.byte	0x00, 0x00, 0x00, 0x00, 0x00, 0x00, 0x00, 0x3f, 0x00, 0x00, 0x80, 0x3f, 0x00, 0x00, 0xc0, 0x3f
        /*0010*/ 	.byte	0x00, 0x00, 0x00, 0x40, 0x00, 0x00, 0x40, 0x40, 0x00, 0x00, 0x80, 0x40, 0x00, 0x00, 0xc0, 0x40
        /*0020*/ 	.byte	0x00, 0x00, 0x00, 0x80, 0x00, 0x00, 0x00, 0xbf, 0x00, 0x00, 0x80, 0xbf, 0x00, 0x00, 0xc0, 0xbf
        /*0030*/ 	.byte	0x00, 0x00, 0x00, 0xc0, 0x00, 0x00, 0x40, 0xc0, 0x00, 0x00, 0x80, 0xc0, 0x00, 0x00, 0xc0, 0xc0
.L_0:


//--------------------- .text._ZN8turbo_pi22nvfp4_gemv_packed_bf16EPK13__nv_bfloat16PKhS2_S2_PS0_iii --------------------------
	.section	.text._ZN8turbo_pi22nvfp4_gemv_packed_bf16EPK13__nv_bfloat16PKhS2_S2_PS0_iii,"ax",@progbits
	.align	128
        .global         _ZN8turbo_pi22nvfp4_gemv_packed_bf16EPK13__nv_bfloat16PKhS2_S2_PS0_iii
        .type           _ZN8turbo_pi22nvfp4_gemv_packed_bf16EPK13__nv_bfloat16PKhS2_S2_PS0_iii,@function
        .size           _ZN8turbo_pi22nvfp4_gemv_packed_bf16EPK13__nv_bfloat16PKhS2_S2_PS0_iii,(.L_x_49 - _ZN8turbo_pi22nvfp4_gemv_packed_bf16EPK13__nv_bfloat16PKhS2_S2_PS0_iii)
        .other          _ZN8turbo_pi22nvfp4_gemv_packed_bf16EPK13__nv_bfloat16PKhS2_S2_PS0_iii,@"STO_CUDA_ENTRY STV_DEFAULT"
_ZN8turbo_pi22nvfp4_gemv_packed_bf16EPK13__nv_bfloat16PKhS2_S2_PS0_iii:
.text._ZN8turbo_pi22nvfp4_gemv_packed_bf16EPK13__nv_bfloat16PKhS2_S2_PS0_iii:
[----:B------:R-:W-:Y:S01]  /*0000*/  LDC R1, c[0x0][0x37c] ;  /* 0x0000df00ff017b82 */ /* 0x000fe20000000800 */
[----:B------:R-:W0:Y:S07]  /*0010*/  S2R R5, SR_TID.X ;  /* 0x0000000000057919 */ /* 0x000e2e0000002100 */
[----:B------:R-:W0:Y:S08]  /*0020*/  S2UR UR4, SR_CTAID.X ;  /* 0x00000000000479c3 */ /* 0x000e300000002500 */
[----:B------:R-:W0:Y:S08]  /*0030*/  LDC R0, c[0x0][0x360] ;  /* 0x0000d800ff007b82 */ /* 0x000e300000000800 */
[----:B------:R-:W1:Y:S01]  /*0040*/  LDC.64 R20, c[0x0][0x3a8] ;  /* 0x0000ea00ff147b82 */ /* 0x000e620000000a00 */
[----:B0-----:R-:W-:-:S05]  /*0050*/  IMAD R0, R0, UR4, R5 ;  /* 0x0000000400007c24 */ /* 0x001fca000f8e0205 */
[----:B------:R-:W-:Y:S01]  /*0060*/  SHF.R.U32.HI R4, RZ, 0x5, R0 ;  /* 0x00000005ff047819 */ /* 0x000fe20000011600 */
[----:B-1----:R-:W-:-:S05]  /*0070*/  IMAD R3, R21, R20, RZ ;  /* 0x0000001415037224 */ /* 0x002fca00078e02ff */
[----:B------:R-:W-:-:S13]  /*0080*/  ISETP.GE.AND P0, PT, R4, R3, PT ;  /* 0x000000030400720c */ /* 0x000fda0003f06270 */
[----:B------:R-:W-:Y:S05]  /*0090*/  @P0 EXIT ;  /* 0x000000000000094d */ /* 0x000fea0003800000 */
[----:B------:R-:W-:Y:S01]  /*00a0*/  IABS R6, R21 ;  /* 0x0000001500067213 */ /* 0x000fe20000000000 */
[----:B------:R-:W0:Y:S01]  /*00b0*/  LDCU UR10, c[0x0][0x3b0] ;  /* 0x00007600ff0a77ac */ /* 0x000e220008000800 */
[----:B------:R-:W-:Y:S02]  /*00c0*/  IABS R8, R4 ;  /* 0x0000000400087213 */ /* 0x000fe40000000000 */
[----:B------:R-:W1:Y:S01]  /*00d0*/  I2F.RP R0, R6 ;  /* 0x0000000600007306 */ /* 0x000e620000209400 */
[----:B------:R-:W-:Y:S01]  /*00e0*/  LOP3.LUT R20, R5, 0x1f, RZ, 0xc0, !PT ;  /* 0x0000001f05147812 */ /* 0x000fe200078ec0ff */
[----:B------:R-:W2:Y:S01]  /*00f0*/  LDCU.64 UR8, c[0x0][0x358] ;  /* 0x00006b00ff0877ac */ /* 0x000ea20008000a00 */
[----:B------:R-:W-:-:S05]  /*0100*/  MOV R16, RZ ;  /* 0x000000ff00107202 */ /* 0x000fca0000000f00 */
[----:B-1----:R-:W1:Y:S01]  /*0110*/  MUFU.RCP R0, R0 ;  /* 0x0000000000007308 */ /* 0x002e620000001000 */
[----:B0-----:R-:W-:Y:S02]  /*0120*/  USHF.R.S32.HI UR4, URZ, 0x1f, UR10 ;  /* 0x0000001fff047899 */ /* 0x001fe4000801140a */
[----:B------:R-:W-:Y:S02]  /*0130*/  UISETP.GE.AND UP0, UPT, UR10, 0x20, UPT ;  /* 0x000000200a00788c */ /* 0x000fe4000bf06270 */
[----:B------:R-:W-:-:S04]  /*0140*/  ULEA.HI UR4, UR4, UR10, URZ, 0x5 ;  /* 0x0000000a04047291 */ /* 0x000fc8000f8f28ff */
[----:B------:R-:W-:Y:S01]  /*0150*/  USHF.R.S32.HI UR6, URZ, 0x5, UR4 ;  /* 0x00000005ff067899 */ /* 0x000fe20008011404 */
[----:B-1----:R-:W-:-:S04]  /*0160*/  IADD3 R2, PT, PT, R0, 0xffffffe, RZ ;  /* 0x0ffffffe00027810 */ /* 0x002fc80007ffe0ff */
[----:B------:R0:W1:Y:S02]  /*0170*/  F2I.FTZ.U32.TRUNC.NTZ R3, R2 ;  /* 0x0000000200037305 */ /* 0x000064000021f000 */
[----:B0-----:R-:W-:Y:S02]  /*0180*/  HFMA2 R2, -RZ, RZ, 0, 0 ;  /* 0x00000000ff027431 */ /* 0x001fe400000001ff */
[----:B-1----:R-:W-:-:S04]  /*0190*/  IMAD.MOV R7, RZ, RZ, -R3 ;  /* 0x000000ffff077224 */ /* 0x002fc800078e0a03 */
[----:B------:R-:W-:-:S04]  /*01a0*/  IMAD R7, R7, R6, RZ ;  /* 0x0000000607077224 */ /* 0x000fc800078e02ff */
[----:B------:R-:W-:Y:S01]  /*01b0*/  IMAD.HI.U32 R3, R3, R7, R2 ;  /* 0x0000000703037227 */ /* 0x000fe200078e0002 */
[----:B------:R-:W-:-:S03]  /*01c0*/  LOP3.LUT R2, R4, R21, RZ, 0x3c, !PT ;  /* 0x0000001504027212 */ /* 0x000fc600078e3cff */
[----:B------:R-:W-:Y:S01]  /*01d0*/  IMAD.MOV.U32 R7, RZ, RZ, R8 ;  /* 0x000000ffff077224 */ /* 0x000fe200078e0008 */
[----:B------:R-:W-:Y:S01]  /*01e0*/  ISETP.GE.AND P1, PT, R2, RZ, PT ;  /* 0x000000ff0200720c */ /* 0x000fe20003f26270 */
[----:B------:R-:W-:Y:S02]  /*01f0*/  IMAD R2, R20, UR6, RZ ;  /* 0x0000000614027c24 */ /* 0x000fe4000f8e02ff */
[----:B------:R-:W-:-:S03]  /*0200*/  IMAD.HI.U32 R0, R3, R7, RZ ;  /* 0x0000000703007227 */ /* 0x000fc600078e00ff */
[----:B------:R-:W-:Y:S02]  /*0210*/  LEA.HI R2, R2, R2, RZ, 0x1 ;  /* 0x0000000202027211 */ /* 0x000fe400078f08ff */
[----:B------:R-:W-:-:S05]  /*0220*/  IADD3 R3, PT, PT, -R0, RZ, RZ ;  /* 0x000000ff00037210 */ /* 0x000fca0007ffe1ff */
[----:B------:R-:W-:-:S05]  /*0230*/  IMAD R3, R6, R3, R7 ;  /* 0x0000000306037224 */ /* 0x000fca00078e0207 */
[----:B------:R-:W-:-:S13]  /*0240*/  ISETP.GT.U32.AND P2, PT, R6, R3, PT ;  /* 0x000000030600720c */ /* 0x000fda0003f44070 */
[----:B------:R-:W-:Y:S01]  /*0250*/  @!P2 IMAD.IADD R3, R3, 0x1, -R6 ;  /* 0x000000010303a824 */ /* 0x000fe200078e0a06 */
[----:B------:R-:W-:Y:S02]  /*0260*/  @!P2 IADD3 R0, PT, PT, R0, 0x1, RZ ;  /* 0x000000010000a810 */ /* 0x000fe40007ffe0ff */
[----:B------:R-:W-:Y:S02]  /*0270*/  ISETP.NE.AND P2, PT, R21, RZ, PT ;  /* 0x000000ff1500720c */ /* 0x000fe40003f45270 */
[----:B------:R-:W-:-:S13]  /*0280*/  ISETP.GE.U32.AND P0, PT, R3, R6, PT ;  /* 0x000000060300720c */ /* 0x000fda0003f06070 */
[----:B------:R-:W-:-:S05]  /*0290*/  @P0 IADD3 R0, PT, PT, R0, 0x1, RZ ;  /* 0x0000000100000810 */ /* 0x000fca0007ffe0ff */
[----:B------:R-:W-:Y:S01]  /*02a0*/  @!P1 IMAD.MOV R0, RZ, RZ, -R0 ;  /* 0x000000ffff009224 */ /* 0x000fe200078e0a00 */
[----:B------:R-:W-:-:S04]  /*02b0*/  @!P2 LOP3.LUT R0, RZ, R21, RZ, 0x33, !PT ;  /* 0x00000015ff00a212 */ /* 0x000fc800078e33ff */
[----:B------:R-:W-:-:S05]  /*02c0*/  IADD3 R3, PT, PT, -R0, RZ, RZ ;  /* 0x000000ff00037210 */ /* 0x000fca0007ffe1ff */
[----:B------:R-:W-:Y:S01]  /*02d0*/  IMAD R21, R21, R3, R4 ;  /* 0x0000000315157224 */ /* 0x000fe200078e0204 */
[----:B--2---:R-:W-:Y:S06]  /*02e0*/  BRA.U !UP0, `(.L_x_0) ;  /* 0x0000000d08e47547 */ /* 0x004fec000b800000 */
[----:B------:R-:W-:Y:S01]  /*02f0*/  UISETP.LT.AND UP0, UPT, UR6, 0x2, UPT ;  /* 0x000000020600788c */ /* 0x000fe2000bf01270 */
[----:B------:R-:W-:Y:S01]  /*0300*/  LOP3.LUT R23, R2, 0xfffffffe, RZ, 0xc0, !PT ;  /* 0xfffffffe02177812 */ /* 0x000fe200078ec0ff */
[----:B------:R-:W-:Y:S01]  /*0310*/  USHF.R.U32.HI UR7, URZ, 0x1, UR10 ;  /* 0x00000001ff077899 */ /* 0x000fe2000801160a */
[----:B------:R-:W-:Y:S01]  /*0320*/  IMAD R22, R0, UR6, RZ ;  /* 0x0000000600167c24 */ /* 0x000fe2000f8e02ff */
[----:B------:R-:W-:Y:S02]  /*0330*/  USEL UR4, UR6, 0x2, !UP0 ;  /* 0x0000000206047887 */ /* 0x000fe4000c000000 */
[C---:B------:R-:W-:Y:S01]  /*0340*/  IMAD R24, R21.reuse, UR6, RZ ;  /* 0x0000000615187c24 */ /* 0x040fe2000f8e02ff */
[----:B------:R-:W-:Y:S01]  /*0350*/  UISETP.GE.U32.AND UP0, UPT, UR10, 0xe0, UPT ;  /* 0x000000e00a00788c */ /* 0x000fe2000bf06070 */
[----:B------:R-:W-:Y:S01]  /*0360*/  IMAD.MOV.U32 R16, RZ, RZ, RZ ;  /* 0x000000ffff107224 */ /* 0x000fe200078e00ff */
[----:B------:R-:W-:Y:S01]  /*0370*/  UIADD3 UR4, UPT, UPT, UR4, -0x1, URZ ;  /* 0xffffffff04047890 */ /* 0x000fe2000fffe0ff */
[----:B------:R-:W-:-:S03]  /*0380*/  IMAD R25, R21, UR7, RZ ;  /* 0x0000000715197c24 */ /* 0x000fc6000f8e02ff */
[----:B------:R-:W-:-:S03]  /*0390*/  ULEA.HI UR5, UR4, 0x1, URZ, 0x1f ;  /* 0x0000000104057891 */ /* 0x000fc6000f8ff8ff */
[----:B------:R-:W-:Y:S09]  /*03a0*/  BRA.U !UP0, `(.L_x_1) ;  /* 0x00000009080c7547 */ /* 0x000ff2000b800000 */
[----:B------:R-:W0:Y:S01]  /*03b0*/  LDC.64 R2, c[0x0][0x380] ;  /* 0x0000e000ff027b82 */ /* 0x000e220000000a00 */
[----:B------:R-:W-:Y:S01]  /*03c0*/  HFMA2 R16, -RZ, RZ, 0, 0 ;  /* 0x00000000ff107431 */ /* 0x000fe200000001ff */
[----:B------:R-:W-:Y:S01]  /*03d0*/  ULOP3.LUT UR6, UR5, 0x7ffffffc, URZ, 0xc0, !UPT ;  /* 0x7ffffffc05067892 */ /* 0x000fe2000f8ec0ff */
[----:B------:R-:W-:Y:S01]  /*03e0*/  IADD3 R27, PT, PT, R23, 0x4, RZ ;  /* 0x00000004171b7810 */ /* 0x000fe20007ffe0ff */
[----:B------:R-:W-:Y:S01]  /*03f0*/  IMAD R23, R0, UR10, R23 ;  /* 0x0000000a00177c24 */ /* 0x000fe2000f8e0217 */
[----:B------:R-:W1:Y:S03]  /*0400*/  LDCU.64 UR12, c[0x0][0x388] ;  /* 0x00007100ff0c77ac */ /* 0x000e660008000a00 */
[----:B------:R-:W2:Y:S01]  /*0410*/  LDC.64 R4, c[0x0][0x390] ;  /* 0x0000e400ff047b82 */ /* 0x000ea20000000a00 */
[----:B------:R-:W-:-:S07]  /*0420*/  UIADD3 UR6, UPT, UPT, -UR6, URZ, URZ ;  /* 0x000000ff06067290 */ /* 0x000fce000fffe1ff */
[----:B------:R-:W3:Y:S05]  /*0430*/  LDC.64 R6, c[0x0][0x398] ;  /* 0x0000e600ff067b82 */ /* 0x000eea0000000a00 */
.L_x_2:
[----:B------:R-:W-:-:S05]  /*0440*/  VIADD R13, R27, 0xfffffffc ;  /* 0xfffffffc1b0d7836 */ /* 0x000fca0000000000 */
[----:B------:R-:W-:-:S04]  /*0450*/  LEA.HI R14, R13, R25, RZ, 0x1f ;  /* 0x000000190d0e7211 */ /* 0x000fc800078ff8ff */
[----:B-1----:R-:W-:-:S04]  /*0460*/  IADD3 R14, P0, PT, R14, UR12, RZ ;  /* 0x0000000c0e0e7c10 */ /* 0x002fc8000ff1e0ff */
[----:B------:R-:W-:-:S05]  /*0470*/  IADD3.X R15, PT, PT, RZ, UR13, RZ, P0, !PT ;  /* 0x0000000dff0f7c10 */ /* 0x000fca00087fe4ff */
[----:B------:R1:W4:Y:S01]  /*0480*/  LDG.E.U8.CONSTANT R17, desc[UR8][R14.64] ;  /* 0x000000080e117981 */ /* 0x000322000c1e9100 */
[----:B------:R-:W-:Y:S01]  /*0490*/  LEA.HI R11, R13, R22, RZ, 0x1b ;  /* 0x000000160d0b7211 */ /* 0x000fe200078fd8ff */
[----:B0-----:R-:W-:-:S04]  /*04a0*/  IMAD.WIDE R8, R23, 0x2, R2 ;  /* 0x0000000217087825 */ /* 0x001fc800078e0202 */
[----:B--2---:R-:W-:Y:S01]  /*04b0*/  IMAD.WIDE R10, R11, 0x2, R4 ;  /* 0x000000020b0a7825 */ /* 0x004fe200078e0204 */
[----:B------:R-:W-:Y:S01]  /*04c0*/  LEA.HI R13, R13, R24, RZ, 0x1b ;  /* 0x000000180d0d7211 */ /* 0x000fe200078fd8ff */
[----:B------:R-:W2:Y:S04]  /*04d0*/  LDG.E.U16.CONSTANT R19, desc[UR8][R8.64] ;  /* 0x0000000808137981 */ /* 0x000ea8000c1e9500 */
[----:B------:R0:W5:Y:S01]  /*04e0*/  LDG.E.U16.CONSTANT R10, desc[UR8][R10.64] ;  /* 0x000000080a0a7981 */ /* 0x000162000c1e9500 */
[----:B---3--:R-:W-:-:S06]  /*04f0*/  IMAD.WIDE.U32 R12, R13, 0x2, R6 ;  /* 0x000000020d0c7825 */ /* 0x008fcc00078e0006 */
[----:B------:R3:W5:Y:S01]  /*0500*/  LDG.E.U16.CONSTANT R12, desc[UR8][R12.64] ;  /* 0x000000080c0c7981 */ /* 0x000762000c1e9500 */
[----:B------:R-:W-:-:S05]  /*0510*/  VIADD R29, R27, 0xfffffffe ;  /* 0xfffffffe1b1d7836 */ /* 0x000fca0000000000 */
[----:B-1----:R-:W-:-:S04]  /*0520*/  LEA.HI R14, R29, R25, RZ, 0x1f ;  /* 0x000000191d0e7211 */ /* 0x002fc800078ff8ff */
[----:B------:R-:W-:-:S04]  /*0530*/  IADD3 R14, P0, PT, R14, UR12, RZ ;  /* 0x0000000c0e0e7c10 */ /* 0x000fc8000ff1e0ff */
[----:B------:R-:W-:-:S05]  /*0540*/  IADD3.X R15, PT, PT, RZ, UR13, RZ, P0, !PT ;  /* 0x0000000dff0f7c10 */ /* 0x000fca00087fe4ff */
[----:B------:R1:W5:Y:S01]  /*0550*/  LDG.E.U8.CONSTANT R14, desc[UR8][R14.64] ;  /* 0x000000080e0e7981 */ /* 0x000362000c1e9100 */
[C---:B0-----:R-:W-:Y:S02]  /*0560*/  LEA.HI R11, R29.reuse, R22, RZ, 0x1b ;  /* 0x000000161d0b7211 */ /* 0x041fe400078fd8ff */
[----:B---3--:R-:W-:Y:S01]  /*0570*/  LEA.HI R13, R29, R24, RZ, 0x1b ;  /* 0x000000181d0d7211 */ /* 0x008fe200078fd8ff */
[----:B------:R-:W1:Y:S01]  /*0580*/  LDG.E.U16.CONSTANT R15, desc[UR8][R8.64+0x6] ;  /* 0x00000608080f7981 */ /* 0x000e62000c1e9500 */
[----:B----4-:R-:W-:-:S04]  /*0590*/  SHF.L.U32 R18, R17, 0x2, RZ ;  /* 0x0000000211127819 */ /* 0x010fc800000006ff */
[----:B------:R-:W-:-:S04]  /*05a0*/  LOP3.LUT R18, R18, 0x3c, RZ, 0xc0, !PT ;  /* 0x0000003c12127812 */ /* 0x000fc800078ec0ff */
[----:B------:R0:W3:Y:S02]  /*05b0*/  LDC R28, c[0x3][R18] ;  /* 0x00c00000121c7b82 */ /* 0x0000e40000000800 */
[----:B0-----:R-:W4:Y:S01]  /*05c0*/  LDG.E.U16.CONSTANT R18, desc[UR8][R8.64+0x2] ;  /* 0x0000020808127981 */ /* 0x001f22000c1e9500 */
[----:B--2---:R-:W-:Y:S01]  /*05d0*/  SHF.L.U32 R19, R19, 0x10, RZ ;  /* 0x0000001013137819 */ /* 0x004fe200000006ff */
[----:B-----5:R-:W-:-:S04]  /*05e0*/  IMAD.U32 R26, R10, 0x10000, RZ ;  /* 0x000100000a1a7824 */ /* 0x020fc800078e00ff */
[----:B------:R-:W-:Y:S01]  /*05f0*/  FMUL R19, R26, R19 ;  /* 0x000000131a137220 */ /* 0x000fe20000400000 */
[----:B------:R-:W-:-:S06]  /*0600*/  IMAD.WIDE R10, R11, 0x2, R4 ;  /* 0x000000020b0a7825 */ /* 0x000fcc00078e0204 */
[----:B------:R-:W2:Y:S01]  /*0610*/  LDG.E.U16.CONSTANT R10, desc[UR8][R10.64] ;  /* 0x000000080a0a7981 */ /* 0x000ea2000c1e9500 */
[----:B---3--:R-:W-:Y:S01]  /*0620*/  FMUL R28, R28, R19 ;  /* 0x000000131c1c7220 */ /* 0x008fe20000400000 */
[----:B------:R-:W-:Y:S01]  /*0630*/  SHF.L.U32 R19, R12, 0x10, RZ ;  /* 0x000000100c137819 */ /* 0x000fe200000006ff */
[----:B------:R-:W-:-:S04]  /*0640*/  IMAD.WIDE.U32 R12, R13, 0x2, R6 ;  /* 0x000000020d0c7825 */ /* 0x000fc800078e0006 */
[----:B------:R-:W-:Y:S02]  /*0650*/  FFMA R16, R19, R28, R16 ;  /* 0x0000001c13107223 */ /* 0x000fe40000000010 */
[----:B------:R-:W3:Y:S04]  /*0660*/  LDG.E.U16.CONSTANT R28, desc[UR8][R8.64+0x4] ;  /* 0x00000408081c7981 */ /* 0x000ee8000c1e9500 */
[----:B------:R0:W5:Y:S01]  /*0670*/  LDG.E.U16.CONSTANT R12, desc[UR8][R12.64] ;  /* 0x000000080c0c7981 */ /* 0x000162000c1e9500 */
[----:B------:R-:W-:-:S05]  /*0680*/  SHF.R.U32.HI R17, RZ, 0x4, R17 ;  /* 0x00000004ff117819 */ /* 0x000fca0000011611 */
[----:B------:R-:W-:-:S06]  /*0690*/  IMAD.SHL.U32 R17, R17, 0x4, RZ ;  /* 0x0000000411117824 */ /* 0x000fcc00078e00ff */
[----:B------:R-:W2:Y:S01]  /*06a0*/  LDC R17, c[0x3][R17] ;  /* 0x00c0000011117b82 */ /* 0x000ea20000000800 */
[----:B-1----:R-:W-:Y:S02]  /*06b0*/  SHF.L.U32 R15, R15, 0x10, RZ ;  /* 0x000000100f0f7819 */ /* 0x002fe400000006ff */
[----:B----4-:R-:W-:Y:S02]  /*06c0*/  SHF.L.U32 R29, R18, 0x10, RZ ;  /* 0x00000010121d7819 */ /* 0x010fe400000006ff */
[----:B------:R-:W-:Y:S02]  /*06d0*/  SHF.L.U32 R18, R14, 0x2, RZ ;  /* 0x000000020e127819 */ /* 0x000fe400000006ff */
[----:B------:R-:W-:Y:S01]  /*06e0*/  SHF.R.U32.HI R14, RZ, 0x4, R14 ;  /* 0x00000004ff0e7819 */ /* 0x000fe2000001160e */
[----:B------:R-:W-:Y:S01]  /*06f0*/  FMUL R26, R26, R29 ;  /* 0x0000001d1a1a7220 */ /* 0x000fe20000400000 */
[----:B------:R-:W-:Y:S02]  /*0700*/  LOP3.LUT R29, R18, 0x3c, RZ, 0xc0, !PT ;  /* 0x0000003c121d7812 */ /* 0x000fe400078ec0ff */
[----:B------:R-:W-:-:S02]  /*0710*/  SHF.L.U32 R18, R14, 0x2, RZ ;  /* 0x000000020e127819 */ /* 0x000fc400000006ff */
[----:B0-----:R3:W0:Y:S08]  /*0720*/  LDC R13, c[0x3][R29] ;  /* 0x00c000001d0d7b82 */ /* 0x0016300000000800 */
[----:B------:R-:W1:Y:S01]  /*0730*/  LDC R11, c[0x3][R18] ;  /* 0x00c00000120b7b82 */ /* 0x000e620000000800 */
[----:B--2---:R-:W-:Y:S01]  /*0740*/  SHF.L.U32 R10, R10, 0x10, RZ ;  /* 0x000000100a0a7819 */ /* 0x004fe200000006ff */
[----:B------:R-:W-:-:S04]  /*0750*/  FMUL R26, R17, R26 ;  /* 0x0000001a111a7220 */ /* 0x000fc80000400000 */
[----:B------:R-:W-:Y:S01]  /*0760*/  FFMA R16, R19, R26, R16 ;  /* 0x0000001a13107223 */ /* 0x000fe20000000010 */
[----:B------:R-:W-:Y:S01]  /*0770*/  IADD3 R19, PT, PT, R27, 0x2, RZ ;  /* 0x000000021b137810 */ /* 0x000fe20007ffe0ff */
[----:B---3--:R-:W-:-:S04]  /*0780*/  IMAD.U32 R29, R28, 0x10000, RZ ;  /* 0x000100001c1d7824 */ /* 0x008fc800078e00ff */
[C---:B------:R-:W-:Y:S01]  /*0790*/  FMUL R14, R10.reuse, R29 ;  /* 0x0000001d0a0e7220 */ /* 0x040fe20000400000 */
[----:B------:R-:W-:Y:S01]  /*07a0*/  FMUL R10, R10, R15 ;  /* 0x0000000f0a0a7220 */ /* 0x000fe20000400000 */
[----:B-----5:R-:W-:Y:S01]  /*07b0*/  IMAD.U32 R15, R12, 0x10000, RZ ;  /* 0x000100000c0f7824 */ /* 0x020fe200078e00ff */
[----:B------:R-:W2:Y:S01]  /*07c0*/  LDG.E.U16.CONSTANT R29, desc[UR8][R8.64+0x8] ;  /* 0x00000808081d7981 */ /* 0x000ea2000c1e9500 */
[----:B0-----:R-:W-:-:S04]  /*07d0*/  FMUL R13, R13, R14 ;  /* 0x0000000e0d0d7220 */ /* 0x001fc80000400000 */
[----:B------:R-:W-:Y:S01]  /*07e0*/  FFMA R16, R15, R13, R16 ;  /* 0x0000000d0f107223 */ /* 0x000fe20000000010 */
[----:B------:R-:W-:Y:S01]  /*07f0*/  LEA.HI R13, R27, R22, RZ, 0x1b ;  /* 0x000000161b0d7211 */ /* 0x000fe200078fd8ff */
[----:B-1----:R-:W-:Y:S01]  /*0800*/  FMUL R11, R11, R10 ;  /* 0x0000000a0b0b7220 */ /* 0x002fe20000400000 */
[----:B------:R-:W-:-:S04]  /*0810*/  LEA.HI R10, R27, R25, RZ, 0x1f ;  /* 0x000000191b0a7211 */ /* 0x000fc800078ff8ff */
[----:B------:R-:W-:Y:S01]  /*0820*/  IADD3 R10, P0, PT, R10, UR12, RZ ;  /* 0x0000000c0a0a7c10 */ /* 0x000fe2000ff1e0ff */
[----:B------:R-:W-:Y:S01]  /*0830*/  FFMA R26, R15, R11, R16 ;  /* 0x0000000b0f1a7223 */ /* 0x000fe20000000010 */
[----:B------:R-:W-:Y:S02]  /*0840*/  IMAD.WIDE R14, R13, 0x2, R4 ;  /* 0x000000020d0e7825 */ /* 0x000fe400078e0204 */
[----:B------:R-:W-:-:S03]  /*0850*/  IADD3.X R11, PT, PT, RZ, UR13, RZ, P0, !PT ;  /* 0x0000000dff0b7c10 */ /* 0x000fc600087fe4ff */
[----:B------:R0:W3:Y:S04]  /*0860*/  LDG.E.U16.CONSTANT R28, desc[UR8][R14.64] ;  /* 0x000000080e1c7981 */ /* 0x0000e8000c1e9500 */
[----:B------:R-:W4:Y:S01]  /*0870*/  LDG.E.U8.CONSTANT R10, desc[UR8][R10.64] ;  /* 0x000000080a0a7981 */ /* 0x000f22000c1e9100 */
[----:B0-----:R-:W-:-:S03]  /*0880*/  LEA.HI R14, R19, R25, RZ, 0x1f ;  /* 0x00000019130e7211 */ /* 0x001fc600078ff8ff */
[----:B------:R-:W5:Y:S01]  /*0890*/  LDG.E.U16.CONSTANT R11, desc[UR8][R8.64+0xa] ;  /* 0x00000a08080b7981 */ /* 0x000f62000c1e9500 */
[----:B------:R-:W-:-:S05]  /*08a0*/  IADD3 R14, P0, PT, R14, UR12, RZ ;  /* 0x0000000c0e0e7c10 */ /* 0x000fca000ff1e0ff */
[----:B------:R-:W-:-:S06]  /*08b0*/  IMAD.X R15, RZ, RZ, UR13, P0 ;  /* 0x0000000dff0f7e24 */ /* 0x000fcc00080e06ff */
[----:B------:R-:W4:Y:S01]  /*08c0*/  LDG.E.U8.CONSTANT R15, desc[UR8][R14.64] ;  /* 0x000000080e0f7981 */ /* 0x000f22000c1e9100 */
[----:B------:R-:W-:Y:S02]  /*08d0*/  LEA.HI R13, R27, R24, RZ, 0x1b ;  /* 0x000000181b0d7211 */ /* 0x000fe400078fd8ff */
[----:B------:R-:W-:-:S03]  /*08e0*/  LEA.HI R17, R19, R22, RZ, 0x1b ;  /* 0x0000001613117211 */ /* 0x000fc600078fd8ff */
[----:B------:R-:W-:-:S04]  /*08f0*/  IMAD.WIDE.U32 R12, R13, 0x2, R6 ;  /* 0x000000020d0c7825 */ /* 0x000fc800078e0006 */
[----:B------:R-:W-:Y:S01]  /*0900*/  IMAD.WIDE R16, R17, 0x2, R4 ;  /* 0x0000000211107825 */ /* 0x000fe200078e0204 */
[----:B------:R-:W-:Y:S01]  /*0910*/  LEA.HI R18, R19, R24, RZ, 0x1b ;  /* 0x0000001813127211 */ /* 0x000fe200078fd8ff */
[----:B------:R-:W4:Y:S04]  /*0920*/  LDG.E.U16.CONSTANT R12, desc[UR8][R12.64] ;  /* 0x000000080c0c7981 */ /* 0x000f28000c1e9500 */
[----:B------:R5:W4:Y:S01]  /*0930*/  LDG.E.U16.CONSTANT R16, desc[UR8][R16.64] ;  /* 0x0000000810107981 */ /* 0x000b22000c1e9500 */
[----:B------:R-:W-:-:S03]  /*0940*/  IMAD.WIDE.U32 R18, R18, 0x2, R6 ;  /* 0x0000000212127825 */ /* 0x000fc600078e0006 */
[----:B------:R-:W4:Y:S04]  /*0950*/  LDG.E.U16.CONSTANT R14, desc[UR8][R8.64+0xe] ;  /* 0x00000e08080e7981 */ /* 0x000f28000c1e9500 */
[----:B------:R0:W4:Y:S04]  /*0960*/  LDG.E.U16.CONSTANT R13, desc[UR8][R8.64+0xc] ;  /* 0x00000c08080d7981 */ /* 0x000128000c1e9500 */
[----:B------:R1:W4:Y:S01]  /*0970*/  LDG.E.U16.CONSTANT R18, desc[UR8][R18.64] ;  /* 0x0000000812127981 */ /* 0x000322000c1e9500 */
[----:B------:R-:W-:-:S04]  /*0980*/  UIADD3 UR6, UPT, UPT, UR6, 0x4, URZ ;  /* 0x0000000406067890 */ /* 0x000fc8000fffe0ff */
[----:B------:R-:W-:Y:S01]  /*0990*/  UISETP.NE.AND UP0, UPT, UR6, URZ, UPT ;  /* 0x000000ff0600728c */ /* 0x000fe2000bf05270 */
[----:B------:R-:W-:Y:S02]  /*09a0*/  IADD3 R27, PT, PT, R27, 0x8, RZ ;  /* 0x000000081b1b7810 */ /* 0x000fe40007ffe0ff */
[----:B------:R-:W-:Y:S02]  /*09b0*/  IADD3 R23, PT, PT, R23, 0x8, RZ ;  /* 0x0000000817177810 */ /* 0x000fe40007ffe0ff */
[----:B--2---:R-:W-:Y:S02]  /*09c0*/  SHF.L.U32 R29, R29, 0x10, RZ ;  /* 0x000000101d1d7819 */ /* 0x004fe400000006ff */
[----:B---3--:R-:W-:Y:S01]  /*09d0*/  SHF.L.U32 R28, R28, 0x10, RZ ;  /* 0x000000101c1c7819 */ /* 0x008fe200000006ff */
[----:B-----5:R-:W-:-:S04]  /*09e0*/  IMAD.U32 R17, R11, 0x10000, RZ ;  /* 0x000100000b117824 */ /* 0x020fc800078e00ff */
[C---:B------:R-:W-:Y:S01]  /*09f0*/  FMUL R11, R28.reuse, R29 ;  /* 0x0000001d1c0b7220 */ /* 0x040fe20000400000 */
[----:B------:R-:W-:Y:S01]  /*0a00*/  FMUL R17, R28, R17 ;  /* 0x000000111c117220 */ /* 0x000fe20000400000 */
[----:B----4-:R-:W-:Y:S02]  /*0a10*/  SHF.L.U32 R28, R10, 0x2, RZ ;  /* 0x000000020a1c7819 */ /* 0x010fe400000006ff */
[----:B------:R-:W-:Y:S02]  /*0a20*/  SHF.R.U32.HI R10, RZ, 0x4, R10 ;  /* 0x00000004ff0a7819 */ /* 0x000fe4000001160a */
[----:B------:R-:W-:Y:S02]  /*0a30*/  LOP3.LUT R29, R28, 0x3c, RZ, 0xc0, !PT ;  /* 0x0000003c1c1d7812 */ /* 0x000fe400078ec0ff */
[----:B------:R-:W-:Y:S01]  /*0a40*/  SHF.L.U32 R10, R10, 0x2, RZ ;  /* 0x000000020a0a7819 */ /* 0x000fe200000006ff */
[----:B0-----:R-:W-:Y:S01]  /*0a50*/  IMAD.SHL.U32 R8, R15, 0x4, RZ ;  /* 0x000000040f087824 */ /* 0x001fe200078e00ff */
[----:B------:R-:W0:Y:S01]  /*0a60*/  LDC R28, c[0x3][R29] ;  /* 0x00c000001d1c7b82 */ /* 0x000e220000000800 */
[----:B------:R-:W-:-:S03]  /*0a70*/  SHF.R.U32.HI R15, RZ, 0x4, R15 ;  /* 0x00000004ff0f7819 */ /* 0x000fc6000001160f */
[----:B-1----:R-:W-:Y:S02]  /*0a80*/  LOP3.LUT R19, R8, 0x3c, RZ, 0xc0, !PT ;  /* 0x0000003c08137812 */ /* 0x002fe400078ec0ff */
[----:B------:R-:W-:Y:S02]  /*0a90*/  SHF.L.U32 R8, R15, 0x2, RZ ;  /* 0x000000020f087819 */ /* 0x000fe400000006ff */
[----:B------:R-:W1:Y:S08]  /*0aa0*/  LDC R10, c[0x3][R10] ;  /* 0x00c000000a0a7b82 */ /* 0x000e700000000800 */
[----:B------:R-:W2:Y:S08]  /*0ab0*/  LDC R9, c[0x3][R19] ;  /* 0x00c0000013097b82 */ /* 0x000eb00000000800 */
[----:B------:R-:W3:Y:S01]  /*0ac0*/  LDC R8, c[0x3][R8] ;  /* 0x00c0000008087b82 */ /* 0x000ee20000000800 */
[----:B------:R-:W-:Y:S01]  /*0ad0*/  SHF.L.U32 R16, R16, 0x10, RZ ;  /* 0x0000001010107819 */ /* 0x000fe200000006ff */
[----:B------:R-:W-:Y:S01]  /*0ae0*/  IMAD.U32 R13, R13, 0x10000, RZ ;  /* 0x000100000d0d7824 */ /* 0x000fe200078e00ff */
[----:B------:R-:W-:Y:S01]  /*0af0*/  SHF.L.U32 R15, R14, 0x10, RZ ;  /* 0x000000100e0f7819 */ /* 0x000fe200000006ff */
[----:B------:R-:W-:-:S04]  /*0b00*/  IMAD.U32 R18, R18, 0x10000, RZ ;  /* 0x0001000012127824 */ /* 0x000fc800078e00ff */
[----:B------:R-:W-:Y:S01]  /*0b10*/  FMUL R15, R16, R15 ;  /* 0x0000000f100f7220 */ /* 0x000fe20000400000 */
[----:B0-----:R-:W-:Y:S01]  /*0b20*/  FMUL R28, R28, R11 ;  /* 0x0000000b1c1c7220 */ /* 0x001fe20000400000 */
[----:B------:R-:W-:Y:S01]  /*0b30*/  SHF.L.U32 R11, R12, 0x10, RZ ;  /* 0x000000100c0b7819 */ /* 0x000fe200000006ff */
[----:B------:R-:W-:-:S04]  /*0b40*/  FMUL R12, R16, R13 ;  /* 0x0000000d100c7220 */ /* 0x000fc80000400000 */
[----:B------:R-:W-:Y:S01]  /*0b50*/  FFMA R26, R11, R28, R26 ;  /* 0x0000001c0b1a7223 */ /* 0x000fe2000000001a */
[----:B-1----:R-:W-:-:S04]  /*0b60*/  FMUL R17, R10, R17 ;  /* 0x000000110a117220 */ /* 0x002fc80000400000 */
[----:B------:R-:W-:Y:S01]  /*0b70*/  FFMA R17, R11, R17, R26 ;  /* 0x000000110b117223 */ /* 0x000fe2000000001a */
[----:B--2---:R-:W-:-:S04]  /*0b80*/  FMUL R9, R9, R12 ;  /* 0x0000000c09097220 */ /* 0x004fc80000400000 */
[----:B------:R-:W-:Y:S01]  /*0b90*/  FFMA R9, R18, R9, R17 ;  /* 0x0000000912097223 */ /* 0x000fe20000000011 */
[----:B---3--:R-:W-:-:S04]  /*0ba0*/  FMUL R16, R8, R15 ;  /* 0x0000000f08107220 */ /* 0x008fc80000400000 */
[----:B------:R-:W-:Y:S01]  /*0bb0*/  FFMA R16, R18, R16, R9 ;  /* 0x0000001012107223 */ /* 0x000fe20000000009 */
[----:B------:R-:W-:Y:S06]  /*0bc0*/  BRA.U UP0, `(.L_x_2) ;  /* 0xfffffff9001c7547 */ /* 0x000fec000b83ffff */
[----:B------:R-:W-:-:S07]  /*0bd0*/  VIADD R23, R27, 0xfffffffc ;  /* 0xfffffffc1b177836 */ /* 0x000fce0000000000 */
.L_x_1:
[----:B------:R-:W-:-:S09]  /*0be0*/  ULOP3.LUT UP0, UR5, UR5, 0x3, URZ, 0xc0, !UPT ;  /* 0x0000000305057892 */ /* 0x000fd2000f80c0ff */
[----:B------:R-:W-:Y:S05]  /*0bf0*/  BRA.U !UP0, `(.L_x_0) ;  /* 0x0000000508a07547 */ /* 0x000fea000b800000 */
[----:B------:R-:W-:Y:S02]  /*0c00*/  UISETP.NE.AND UP1, UPT, UR5, 0x1, UPT ;  /* 0x000000010500788c */ /* 0x000fe4000bf25270 */
[----:B------:R-:W-:-:S07]  /*0c10*/  ULOP3.LUT UP0, URZ, UR4, 0x2, URZ, 0xc0, !UPT ;  /* 0x0000000204ff7892 */ /* 0x000fce000f80c0ff */
[----:B------:R-:W-:Y:S05]  /*0c20*/  BRA.U !UP1, `(.L_x_3) ;  /* 0x0000000509047547 */ /* 0x000fea000b800000 */
[----:B------:R-:W0:Y:S01]  /*0c30*/  LDCU.64 UR4, c[0x0][0x388] ;  /* 0x00007100ff0477ac */ /* 0x000e220008000a00 */
[C---:B------:R-:W-:Y:S01]  /*0c40*/  LEA.HI R8, R23.reuse, R25, RZ, 0x1f ;  /* 0x0000001917087211 */ /* 0x040fe200078ff8ff */
[----:B------:R-:W1:Y:S01]  /*0c50*/  LDC.64 R6, c[0x0][0x390] ;  /* 0x0000e400ff067b82 */ /* 0x000e620000000a00 */
[----:B------:R-:W-:-:S04]  /*0c60*/  IADD3 R17, PT, PT, R23, 0x2, RZ ;  /* 0x0000000217117810 */ /* 0x000fc80007ffe0ff */
[----:B------:R-:W-:-:S03]  /*0c70*/  LEA.HI R14, R17, R25, RZ, 0x1f ;  /* 0x00000019110e7211 */ /* 0x000fc600078ff8ff */
[----:B------:R-:W2:Y:S01]  /*0c80*/  LDC.64 R4, c[0x0][0x380] ;  /* 0x0000e000ff047b82 */ /* 0x000ea20000000a00 */
[----:B0-----:R-:W-:-:S07]  /*0c90*/  IADD3 R8, P0, PT, R8, UR4, RZ ;  /* 0x0000000408087c10 */ /* 0x001fce000ff1e0ff */
[----:B------:R-:W0:Y:S01]  /*0ca0*/  LDC.64 R2, c[0x0][0x398] ;  /* 0x0000e600ff027b82 */ /* 0x000e220000000a00 */
[----:B------:R-:W-:Y:S02]  /*0cb0*/  IADD3.X R9, PT, PT, RZ, UR5, RZ, P0, !PT ;  /* 0x00000005ff097c10 */ /* 0x000fe400087fe4ff */
[----:B------:R-:W-:Y:S01]  /*0cc0*/  IADD3 R14, P0, PT, R14, UR4, RZ ;  /* 0x000000040e0e7c10 */ /* 0x000fe2000ff1e0ff */
[----:B------:R-:W3:Y:S02]  /*0cd0*/  LDCU UR4, c[0x0][0x3b0] ;  /* 0x00007600ff0477ac */ /* 0x000ee40008000800 */
[----:B------:R4:W5:Y:S02]  /*0ce0*/  LDG.E.U8.CONSTANT R12, desc[UR8][R8.64] ;  /* 0x00000008080c7981 */ /* 0x000964000c1e9100 */
[----:B------:R-:W-:-:S05]  /*0cf0*/  IMAD.X R15, RZ, RZ, UR5, P0 ;  /* 0x00000005ff0f7e24 */ /* 0x000fca00080e06ff */
[----:B------:R-:W5:Y:S01]  /*0d00*/  LDG.E.U8.CONSTANT R13, desc[UR8][R14.64] ;  /* 0x000000080e0d7981 */ /* 0x000f62000c1e9100 */
[C---:B------:R-:W-:Y:S02]  /*0d10*/  LEA.HI R11, R23.reuse, R22, RZ, 0x1b ;  /* 0x00000016170b7211 */ /* 0x040fe400078fd8ff */
[----:B----4-:R-:W-:-:S03]  /*0d20*/  LEA.HI R9, R23, R24, RZ, 0x1b ;  /* 0x0000001817097211 */ /* 0x010fc600078fd8ff */
[----:B-1----:R-:W-:-:S04]  /*0d30*/  IMAD.WIDE R10, R11, 0x2, R6 ;  /* 0x000000020b0a7825 */ /* 0x002fc800078e0206 */
[----:B---3--:R-:W-:Y:S02]  /*0d40*/  IMAD R19, R0, UR4, R23 ;  /* 0x0000000400137c24 */ /* 0x008fe4000f8e0217 */
[----:B------:R-:W3:Y:S02]  /*0d50*/  LDG.E.U16.CONSTANT R10, desc[UR8][R10.64] ;  /* 0x000000080a0a7981 */ /* 0x000ee4000c1e9500 */
[----:B--2---:R-:W-:Y:S01]  /*0d60*/  IMAD.WIDE R4, R19, 0x2, R4 ;  /* 0x0000000213047825 */ /* 0x004fe200078e0204 */
[----:B------:R-:W-:-:S03]  /*0d70*/  LEA.HI R19, R17, R22, RZ, 0x1b ;  /* 0x0000001611137211 */ /* 0x000fc600078fd8ff */
[----:B0-----:R-:W-:Y:S01]  /*0d80*/  IMAD.WIDE.U32 R8, R9, 0x2, R2 ;  /* 0x0000000209087825 */ /* 0x001fe200078e0002 */
[----:B------:R-:W2:Y:S03]  /*0d90*/  LDG.E.U16.CONSTANT R15, desc[UR8][R4.64] ;  /* 0x00000008040f7981 */ /* 0x000ea6000c1e9500 */
[----:B------:R-:W-:Y:S01]  /*0da0*/  IMAD.WIDE R6, R19, 0x2, R6 ;  /* 0x0000000213067825 */ /* 0x000fe200078e0206 */
[----:B------:R-:W4:Y:S01]  /*0db0*/  LDG.E.U16.CONSTANT R14, desc[UR8][R4.64+0x2] ;  /* 0x00000208040e7981 */ /* 0x000f22000c1e9500 */
[----:B------:R-:W-:-:S03]  /*0dc0*/  LEA.HI R19, R17, R24, RZ, 0x1b ;  /* 0x0000001811137211 */ /* 0x000fc600078fd8ff */
[----:B------:R-:W4:Y:S04]  /*0dd0*/  LDG.E.U16.CONSTANT R8, desc[UR8][R8.64] ;  /* 0x0000000808087981 */ /* 0x000f28000c1e9500 */
[----:B------:R-:W4:Y:S01]  /*0de0*/  LDG.E.U16.CONSTANT R17, desc[UR8][R4.64+0x4] ;  /* 0x0000040804117981 */ /* 0x000f22000c1e9500 */
[----:B------:R-:W-:-:S03]  /*0df0*/  IMAD.WIDE.U32 R2, R19, 0x2, R2 ;  /* 0x0000000213027825 */ /* 0x000fc600078e0002 */
[----:B------:R0:W4:Y:S04]  /*0e00*/  LDG.E.U16.CONSTANT R6, desc[UR8][R6.64] ;  /* 0x0000000806067981 */ /* 0x000128000c1e9500 */
[----:B------:R1:W4:Y:S04]  /*0e10*/  LDG.E.U16.CONSTANT R11, desc[UR8][R4.64+0x6] ;  /* 0x00000608040b7981 */ /* 0x000328000c1e9500 */
[----:B------:R1:W4:Y:S01]  /*0e20*/  LDG.E.U16.CONSTANT R2, desc[UR8][R2.64] ;  /* 0x0000000802027981 */ /* 0x000322000c1e9500 */
[----:B------:R-:W-:Y:S02]  /*0e30*/  IADD3 R23, PT, PT, R23, 0x4, RZ ;  /* 0x0000000417177810 */ /* 0x000fe40007ffe0ff */
[----:B-----5:R-:W-:-:S02]  /*0e40*/  SHF.L.U32 R18, R12, 0x2, RZ ;  /* 0x000000020c127819 */ /* 0x020fc400000006ff */
[----:B------:R-:W-:Y:S02]  /*0e50*/  SHF.R.U32.HI R12, RZ, 0x4, R12 ;  /* 0x00000004ff0c7819 */ /* 0x000fe4000001160c */
[----:B------:R-:W-:Y:S02]  /*0e60*/  LOP3.LUT R19, R18, 0x3c, RZ, 0xc0, !PT ;  /* 0x0000003c12137812 */ /* 0x000fe400078ec0ff */
[----:B------:R-:W-:Y:S01]  /*0e70*/  SHF.L.U32 R18, R12, 0x2, RZ ;  /* 0x000000020c127819 */ /* 0x000fe200000006ff */
[----:B0-----:R-:W-:Y:S01]  /*0e80*/  IMAD.SHL.U32 R7, R13, 0x4, RZ ;  /* 0x000000040d077824 */ /* 0x001fe200078e00ff */
[----:B------:R-:W0:Y:S01]  /*0e90*/  LDC R12, c[0x3][R19] ;  /* 0x00c00000130c7b82 */ /* 0x000e220000000800 */
[----:B------:R-:W-:-:S03]  /*0ea0*/  SHF.R.U32.HI R13, RZ, 0x4, R13 ;  /* 0x00000004ff0d7819 */ /* 0x000fc6000001160d */
[----:B------:R-:W-:-:S04]  /*0eb0*/  LOP3.LUT R7, R7, 0x3c, RZ, 0xc0, !PT ;  /* 0x0000003c07077812 */ /* 0x000fc800078ec0ff */
[----:B------:R-:W5:Y:S01]  /*0ec0*/  LDC R9, c[0x3][R18] ;  /* 0x00c0000012097b82 */ /* 0x000f620000000800 */
[----:B------:R-:W-:-:S07]  /*0ed0*/  SHF.L.U32 R13, R13, 0x2, RZ ;  /* 0x000000020d0d7819 */ /* 0x000fce00000006ff */
[----:B-1----:R-:W1:Y:S08]  /*0ee0*/  LDC R4, c[0x3][R7] ;  /* 0x00c0000007047b82 */ /* 0x002e700000000800 */
[----:B------:R-:W1:Y:S01]  /*0ef0*/  LDC R3, c[0x3][R13] ;  /* 0x00c000000d037b82 */ /* 0x000e620000000800 */
[----:B---3--:R-:W-:Y:S01]  /*0f00*/  SHF.L.U32 R10, R10, 0x10, RZ ;  /* 0x000000100a0a7819 */ /* 0x008fe200000006ff */
[----:B--2---:R-:W-:Y:S01]  /*0f10*/  IMAD.U32 R15, R15, 0x10000, RZ ;  /* 0x000100000f0f7824 */ /* 0x004fe200078e00ff */
[----:B----4-:R-:W-:-:S03]  /*0f20*/  SHF.L.U32 R5, R14, 0x10, RZ ;  /* 0x000000100e057819 */ /* 0x010fc600000006ff */
[C---:B------:R-:W-:Y:S01]  /*0f30*/  FMUL R15, R10.reuse, R15 ;  /* 0x0000000f0a0f7220 */ /* 0x040fe20000400000 */
[----:B------:R-:W-:Y:S01]  /*0f40*/  SHF.L.U32 R17, R17, 0x10, RZ ;  /* 0x0000001011117819 */ /* 0x000fe200000006ff */
[----:B------:R-:W-:Y:S01]  /*0f50*/  FMUL R10, R10, R5 ;  /* 0x000000050a0a7220 */ /* 0x000fe20000400000 */
[----:B------:R-:W-:Y:S01]  /*0f60*/  SHF.L.U32 R5, R8, 0x10, RZ ;  /* 0x0000001008057819 */ /* 0x000fe200000006ff */
[----:B------:R-:W-:Y:S01]  /*0f70*/  IMAD.U32 R6, R6, 0x10000, RZ ;  /* 0x0001000006067824 */ /* 0x000fe200078e00ff */
[----:B------:R-:W-:-:S03]  /*0f80*/  SHF.L.U32 R11, R11, 0x10, RZ ;  /* 0x000000100b0b7819 */ /* 0x000fc600000006ff */
[----:B------:R-:W-:Y:S01]  /*0f90*/  FMUL R17, R6, R17 ;  /* 0x0000001106117220 */ /* 0x000fe20000400000 */
[----:B0-----:R-:W-:-:S04]  /*0fa0*/  FMUL R12, R12, R15 ;  /* 0x0000000f0c0c7220 */ /* 0x001fc80000400000 */
[----:B------:R-:W-:Y:S01]  /*0fb0*/  FFMA R12, R5, R12, R16 ;  /* 0x0000000c050c7223 */ /* 0x000fe20000000010 */
[----:B-----5:R-:W-:Y:S01]  /*0fc0*/  FMUL R9, R9, R10 ;  /* 0x0000000a09097220 */ /* 0x020fe20000400000 */
[----:B------:R-:W-:Y:S01]  /*0fd0*/  FMUL R6, R6, R11 ;  /* 0x0000000b06067220 */ /* 0x000fe20000400000 */
[----:B------:R-:W-:Y:S02]  /*0fe0*/  IMAD.U32 R2, R2, 0x10000, RZ ;  /* 0x0001000002027824 */ /* 0x000fe400078e00ff */
[----:B------:R-:W-:Y:S01]  /*0ff0*/  FFMA R9, R5, R9, R12 ;  /* 0x0000000905097223 */ /* 0x000fe2000000000c */
[----:B-1----:R-:W-:-:S04]  /*1000*/  FMUL R4, R4, R17 ;  /* 0x0000001104047220 */ /* 0x002fc80000400000 */
[----:B------:R-:W-:Y:S01]  /*1010*/  FFMA R9, R2, R4, R9 ;  /* 0x0000000402097223 */ /* 0x000fe20000000009 */
[----:B------:R-:W-:-:S04]  /*1020*/  FMUL R6, R3, R6 ;  /* 0x0000000603067220 */ /* 0x000fc80000400000 */
[----:B------:R-:W-:-:S07]  /*1030*/  FFMA R16, R2, R6, R9 ;  /* 0x0000000602107223 */ /* 0x000fce0000000009 */
.L_x_3:
[----:B------:R-:W-:Y:S05]  /*1040*/  BRA.U UP0, `(.L_x_0) ;  /* 0x00000001008c7547 */ /* 0x000fea000b800000 */
[----:B------:R-:W0:Y:S01]  /*1050*/  LDCU.64 UR4, c[0x0][0x388] ;  /* 0x00007100ff0477ac */ /* 0x000e220008000a00 */
[----:B------:R-:W-:Y:S01]  /*1060*/  LEA.HI R8, R23, R25, RZ, 0x1f ;  /* 0x0000001917087211 */ /* 0x000fe200078ff8ff */
[----:B------:R-:W1:Y:S08]  /*1070*/  LDC.64 R4, c[0x0][0x390] ;  /* 0x0000e400ff047b82 */ /* 0x000e700000000a00 */
[----:B------:R-:W2:Y:S01]  /*1080*/  LDC.64 R6, c[0x0][0x380] ;  /* 0x0000e000ff067b82 */ /* 0x000ea20000000a00 */
[----:B0-----:R-:W-:Y:S01]  /*1090*/  IADD3 R8, P0, PT, R8, UR4, RZ ;  /* 0x0000000408087c10 */ /* 0x001fe2000ff1e0ff */
[----:B------:R-:W0:Y:S06]  /*10a0*/  LDCU UR4, c[0x0][0x3b0] ;  /* 0x00007600ff0477ac */ /* 0x000e2c0008000800 */
[----:B------:R-:W3:Y:S01]  /*10b0*/  LDC.64 R2, c[0x0][0x398] ;  /* 0x0000e600ff027b82 */ /* 0x000ee20000000a00 */
[----:B------:R-:W-:-:S05]  /*10c0*/  IADD3.X R9, PT, PT, RZ, UR5, RZ, P0, !PT ;  /* 0x00000005ff097c10 */ /* 0x000fca00087fe4ff */
[----:B------:R-:W4:Y:S01]  /*10d0*/  LDG.E.U8.CONSTANT R8, desc[UR8][R8.64] ;  /* 0x0000000808087981 */ /* 0x000f22000c1e9100 */
[----:B------:R-:W-:-:S05]  /*10e0*/  LEA.HI R11, R23, R22, RZ, 0x1b ;  /* 0x00000016170b7211 */ /* 0x000fca00078fd8ff */
[----:B-1----:R-:W-:-:S04]  /*10f0*/  IMAD.WIDE R4, R11, 0x2, R4 ;  /* 0x000000020b047825 */ /* 0x002fc800078e0204 */
[----:B0-----:R-:W-:Y:S01]  /*1100*/  IMAD R13, R0, UR4, R23 ;  /* 0x00000004000d7c24 */ /* 0x001fe2000f8e0217 */
[----:B------:R-:W-:Y:S01]  /*1110*/  LEA.HI R23, R23, R24, RZ, 0x1b ;  /* 0x0000001817177211 */ /* 0x000fe200078fd8ff */
[----:B------:R-:W5:Y:S02]  /*1120*/  LDG.E.U16.CONSTANT R4, desc[UR8][R4.64] ;  /* 0x0000000804047981 */ /* 0x000f64000c1e9500 */
[----:B--2---:R-:W-:-:S04]  /*1130*/  IMAD.WIDE R6, R13, 0x2, R6 ;  /* 0x000000020d067825 */ /* 0x004fc800078e0206 */
[----:B---3--:R-:W-:Y:S01]  /*1140*/  IMAD.WIDE.U32 R2, R23, 0x2, R2 ;  /* 0x0000000217027825 */ /* 0x008fe200078e0002 */
[----:B------:R-:W2:Y:S04]  /*1150*/  LDG.E.U16.CONSTANT R10, desc[UR8][R6.64] ;  /* 0x00000008060a7981 */ /* 0x000ea8000c1e9500 */
[----:B------:R-:W3:Y:S04]  /*1160*/  LDG.E.U16.CONSTANT R11, desc[UR8][R6.64+0x2] ;  /* 0x00000208060b7981 */ /* 0x000ee8000c1e9500 */
[----:B------:R-:W3:Y:S01]  /*1170*/  LDG.E.U16.CONSTANT R2, desc[UR8][R2.64] ;  /* 0x0000000802027981 */ /* 0x000ee2000c1e9500 */
[----:B----4-:R-:W-:Y:S01]  /*1180*/  IMAD.SHL.U32 R9, R8, 0x4, RZ ;  /* 0x0000000408097824 */ /* 0x010fe200078e00ff */
[----:B------:R-:W-:-:S04]  /*1190*/  SHF.R.U32.HI R8, RZ, 0x4, R8 ;  /* 0x00000004ff087819 */ /* 0x000fc80000011608 */
[----:B------:R-:W-:Y:S02]  /*11a0*/  LOP3.LUT R12, R9, 0x3c, RZ, 0xc0, !PT ;  /* 0x0000003c090c7812 */ /* 0x000fe400078ec0ff */
[----:B------:R-:W-:Y:S02]  /*11b0*/  SHF.L.U32 R9, R8, 0x2, RZ ;  /* 0x0000000208097819 */ /* 0x000fe400000006ff */
[----:B------:R-:W0:Y:S08]  /*11c0*/  LDC R8, c[0x3][R12] ;  /* 0x00c000000c087b82 */ /* 0x000e300000000800 */
[----:B------:R-:W1:Y:S01]  /*11d0*/  LDC R9, c[0x3][R9] ;  /* 0x00c0000009097b82 */ /* 0x000e620000000800 */
[----:B-----5:R-:W-:Y:S01]  /*11e0*/  SHF.L.U32 R4, R4, 0x10, RZ ;  /* 0x0000001004047819 */ /* 0x020fe200000006ff */
[----:B--2---:R-:W-:Y:S01]  /*11f0*/  IMAD.U32 R5, R10, 0x10000, RZ ;  /* 0x000100000a057824 */ /* 0x004fe200078e00ff */
[----:B---3--:R-:W-:-:S03]  /*1200*/  SHF.L.U32 R11, R11, 0x10, RZ ;  /* 0x000000100b0b7819 */ /* 0x008fc600000006ff */
[----:B------:R-:W-:Y:S01]  /*1210*/  FMUL R5, R4, R5 ;  /* 0x0000000504057220 */ /* 0x000fe20000400000 */
[----:B------:R-:W-:Y:S01]  /*1220*/  SHF.L.U32 R3, R2, 0x10, RZ ;  /* 0x0000001002037819 */ /* 0x000fe200000006ff */
[----:B------:R-:W-:Y:S02]  /*1230*/  FMUL R4, R4, R11 ;  /* 0x0000000b04047220 */ /* 0x000fe40000400000 */
[----:B0-----:R-:W-:-:S04]  /*1240*/  FMUL R5, R8, R5 ;  /* 0x0000000508057220 */ /* 0x001fc80000400000 */
[----:B------:R-:W-:Y:S01]  /*1250*/  FFMA R16, R3, R5, R16 ;  /* 0x0000000503107223 */ /* 0x000fe20000000010 */
[----:B-1----:R-:W-:-:S04]  /*1260*/  FMUL R7, R9, R4 ;  /* 0x0000000409077220 */ /* 0x002fc80000400000 */
[----:B------:R-:W-:-:S07]  /*1270*/  FFMA R16, R3, R7, R16 ;  /* 0x0000000703107223 */ /* 0x000fce0000000010 */
.L_x_0:
[----:B------:R-:W0:Y:S01]  /*1280*/  SHFL.DOWN PT, R3, R16, 0x10, 0x1f ;  /* 0x0a001f0010037f89 */ /* 0x000e2200000e0000 */
[----:B------:R-:W-:Y:S01]  /*1290*/  ISETP.NE.AND P0, PT, R20, RZ, PT ;  /* 0x000000ff1400720c */ /* 0x000fe20003f05270 */
[----:B0-----:R-:W-:-:S05]  /*12a0*/  FADD R3, R3, R16 ;  /* 0x0000001003037221 */ /* 0x001fca0000000000 */
[----:B------:R-:W0:Y:S02]  /*12b0*/  SHFL.DOWN PT, R2, R3, 0x8, 0x1f ;  /* 0x09001f0003027f89 */ /* 0x000e2400000e0000 */
[----:B0-----:R-:W-:-:S05]  /*12c0*/  FADD R2, R3, R2 ;  /* 0x0000000203027221 */ /* 0x001fca0000000000 */
[----:B------:R-:W0:Y:S02]  /*12d0*/  SHFL.DOWN PT, R5, R2, 0x4, 0x1f ;  /* 0x08801f0002057f89 */ /* 0x000e2400000e0000 */
[----:B0-----:R-:W-:-:S05]  /*12e0*/  FADD R5, R2, R5 ;  /* 0x0000000502057221 */ /* 0x001fca0000000000 */
[----:B------:R-:W0:Y:S02]  /*12f0*/  SHFL.DOWN PT, R4, R5, 0x2, 0x1f ;  /* 0x08401f0005047f89 */ /* 0x000e2400000e0000 */
[----:B0-----:R-:W-:-:S05]  /*1300*/  FADD R4, R5, R4 ;  /* 0x0000000405047221 */ /* 0x001fca0000000000 */
[----:B------:R0:W1:Y:S01]  /*1310*/  SHFL.DOWN PT, R7, R4, 0x1, 0x1f ;  /* 0x08201f0004077f89 */ /* 0x00006200000e0000 */
[----:B------:R-:W-:Y:S05]  /*1320*/  @P0 EXIT ;  /* 0x000000000000094d */ /* 0x000fea0003800000 */
[----:B------:R-:W2:Y:S01]  /*1330*/  LDC.64 R2, c[0x0][0x3a0] ;  /* 0x0000e800ff027b82 */ /* 0x000ea20000000a00 */
[----:B------:R-:W3:Y:S01]  /*1340*/  LDCU UR4, c[0x0][0x3ac] ;  /* 0x00007580ff0477ac */ /* 0x000ee20008000800 */
[----:B01----:R-:W-:-:S05]  /*1350*/  FADD R4, R4, R7 ;  /* 0x0000000704047221 */ /* 0x003fca0000000000 */
[----:B------:R-:W-:Y:S01]  /*1360*/  F2FP.BF16.F32.PACK_AB R4, RZ, R4 ;  /* 0x00000004ff04723e */ /* 0x000fe200000010ff */
[----:B---3--:R-:W-:-:S04]  /*1370*/  IMAD R21, R0, UR4, R21 ;  /* 0x0000000400157c24 */ /* 0x008fc8000f8e0215 */
[----:B--2---:R-:W-:-:S05]  /*1380*/  IMAD.WIDE R2, R21, 0x2, R2 ;  /* 0x0000000215027825 */ /* 0x004fca00078e0202 */
[----:B------:R-:W-:Y:S01]  /*1390*/  STG.E.U16 desc[UR8][R2.64], R4 ;  /* 0x0000000402007986 */ /* 0x000fe2000c101508 */
[----:B------:R-:W-:Y:S05]  /*13a0*/  EXIT ;  /* 0x000000000000794d */ /* 0x000fea0003800000 */
.L_x_4:
[----:B------:R-:W-:-:S00]  /*13b0*/  BRA `(.L_x_4) ;  /* 0xfffffffc00fc7947 */ /* 0x000fc0000383ffff */
[----:B------:R-:W-:-:S00]  /*13c0*/  NOP ;  /* 0x0000000000007918 */ /* 0x000fc00000000000 */
        /* <DEDUP_REMOVED lines=11> */
.L_x_49:


//--------------------- .text._ZN8turbo_pi22nvfp4_gemv_packed_fp16EPK6__halfPKhS2_S2_PS0_iii --------------------------
	.section	.text._ZN8turbo_pi22nvfp4_gemv_packed_fp16EPK6__halfPKhS2_S2_PS0_iii,"ax",@progbits
	.align	128
        .global         _ZN8turbo_pi22nvfp4_gemv_packed_fp16EPK6__halfPKhS2_S2_PS0_iii
        .type           _ZN8turbo_pi22nvfp4_gemv_packed_fp16EPK6__halfPKhS2_S2_PS0_iii,@function
        .size           _ZN8turbo_pi22nvfp4_gemv_packed_fp16EPK6__halfPKhS2_S2_PS0_iii,(.L_x_50 - _ZN8turbo_pi22nvfp4_gemv_packed_fp16EPK6__halfPKhS2_S2_PS0_iii)
        .other          _ZN8turbo_pi22nvfp4_gemv_packed_fp16EPK6__halfPKhS2_S2_PS0_iii,@"STO_CUDA_ENTRY STV_DEFAULT"
_ZN8turbo_pi22nvfp4_gemv_packed_fp16EPK6__halfPKhS2_S2_PS0_iii:
.text._ZN8turbo_pi22nvfp4_gemv_packed_fp16EPK6__halfPKhS2_S2_PS0_iii:
        /* <DEDUP_REMOVED lines=12> */
[----:B------:R-:W-:Y:S01]  /*00c0*/  IABS R8, R4 ;  /* 0x0000000400087213 */ /* 0x000fe20000000000 */
[----:B------:R-:W-:Y:S01]  /*00d0*/  HFMA2 R16, -RZ, RZ, 0, 0 ;  /* 0x00000000ff107431 */ /* 0x000fe200000001ff */
[----:B------:R-:W1:Y:S01]  /*00e0*/  I2F.RP R0, R6 ;  /* 0x0000000600007306 */ /* 0x000e620000209400 */
[----:B------:R-:W-:Y:S01]  /*00f0*/  LOP3.LUT R20, R5, 0x1f, RZ, 0xc0, !PT ;  /* 0x0000001f05147812 */ /* 0x000fe200078ec0ff */
[----:B------:R-:W2:Y:S06]  /*0100*/  LDCU.64 UR8, c[0x0][0x358] ;  /* 0x00006b00ff0877ac */ /* 0x000eac0008000a00 */
[----:B-1----:R-:W1:Y:S01]  /*0110*/  MUFU.RCP R0, R0 ;  /* 0x0000000000007308 */ /* 0x002e620000001000 */
[----:B0-----:R-:W-:-:S02]  /*0120*/  USHF.R.S32.HI UR4, URZ, 0x1f, UR10 ;  /* 0x0000001fff047899 */ /* 0x001fc4000801140a */
[----:B------:R-:W-:Y:S02]  /*0130*/  UISETP.GE.AND UP0, UPT, UR10, 0x20, UPT ;  /* 0x000000200a00788c */ /* 0x000fe4000bf06270 */
[----:B------:R-:W-:-:S04]  /*0140*/  ULEA.HI UR4, UR4, UR10, URZ, 0x5 ;  /* 0x0000000a04047291 */ /* 0x000fc8000f8f28ff */
[----:B------:R-:W-:Y:S01]  /*0150*/  USHF.R.S32.HI UR6, URZ, 0x5, UR4 ;  /* 0x00000005ff067899 */ /* 0x000fe20008011404 */
[----:B-1----:R-:W-:-:S04]  /*0160*/  IADD3 R2, PT, PT, R0, 0xffffffe, RZ ;  /* 0x0ffffffe00027810 */ /* 0x002fc80007ffe0ff */
[----:B------:R0:W1:Y:S02]  /*0170*/  F2I.FTZ.U32.TRUNC.NTZ R3, R2 ;  /* 0x0000000200037305 */ /* 0x000064000021f000 */
[----:B0-----:R-:W-:Y:S01]  /*0180*/  HFMA2 R2, -RZ, RZ, 0, 0 ;  /* 0x00000000ff027431 */ /* 0x001fe200000001ff */
[----:B-1----:R-:W-:-:S05]  /*0190*/  IADD3 R7, PT, PT, RZ, -R3, RZ ;  /* 0x80000003ff077210 */ /* 0x002fca0007ffe0ff */
[----:B------:R-:W-:-:S04]  /*01a0*/  IMAD R7, R7, R6, RZ ;  /* 0x0000000607077224 */ /* 0x000fc800078e02ff */
[----:B------:R-:W-:Y:S01]  /*01b0*/  IMAD.HI.U32 R3, R3, R7, R2 ;  /* 0x0000000703037227 */ /* 0x000fe200078e0002 */
[----:B------:R-:W-:Y:S02]  /*01c0*/  MOV R7, R8 ;  /* 0x0000000800077202 */ /* 0x000fe40000000f00 */
[----:B------:R-:W-:-:S03]  /*01d0*/  LOP3.LUT R2, R4, R21, RZ, 0x3c, !PT ;  /* 0x0000001504027212 */ /* 0x000fc600078e3cff */
[----:B------:R-:W-:Y:S01]  /*01e0*/  IMAD.HI.U32 R0, R3, R7, RZ ;  /* 0x0000000703007227 */ /* 0x000fe200078e00ff */
[----:B------:R-:W-:-:S03]  /*01f0*/  ISETP.GE.AND P1, PT, R2, RZ, PT ;  /* 0x000000ff0200720c */ /* 0x000fc60003f26270 */
[----:B------:R-:W-:Y:S01]  /*0200*/  IMAD R2, R20, UR6, RZ ;  /* 0x0000000614027c24 */ /* 0x000fe2000f8e02ff */
[----:B------:R-:W-:-:S04]  /*0210*/  IADD3 R3, PT, PT, -R0, RZ, RZ ;  /* 0x000000ff00037210 */ /* 0x000fc80007ffe1ff */
[----:B------:R-:W-:Y:S01]  /*0220*/  LEA.HI R2, R2, R2, RZ, 0x1 ;  /* 0x0000000202027211 */ /* 0x000fe200078f08ff */
[----:B------:R-:W-:-:S05]  /*0230*/  IMAD R3, R6, R3, R7 ;  /* 0x0000000306037224 */ /* 0x000fca00078e0207 */
[----:B------:R-:W-:-:S13]  /*0240*/  ISETP.GT.U32.AND P2, PT, R6, R3, PT ;  /* 0x000000030600720c */ /* 0x000fda0003f44070 */
[-C--:B------:R-:W-:Y:S02]  /*0250*/  @!P2 IADD3 R3, PT, PT, R3, -R6.reuse, RZ ;  /* 0x800000060303a210 */ /* 0x080fe40007ffe0ff */
[----:B------:R-:W-:Y:S02]  /*0260*/  @!P2 IADD3 R0, PT, PT, R0, 0x1, RZ ;  /* 0x000000010000a810 */ /* 0x000fe40007ffe0ff */
[----:B------:R-:W-:Y:S02]  /*0270*/  ISETP.GE.U32.AND P0, PT, R3, R6, PT ;  /* 0x000000060300720c */ /* 0x000fe40003f06070 */
[----:B------:R-:W-:-:S11]  /*0280*/  ISETP.NE.AND P2, PT, R21, RZ, PT ;  /* 0x000000ff1500720c */ /* 0x000fd60003f45270 */
[----:B------:R-:W-:-:S04]  /*0290*/  @P0 IADD3 R0, PT, PT, R0, 0x1, RZ ;  /* 0x0000000100000810 */ /* 0x000fc80007ffe0ff */
[----:B------:R-:W-:Y:S02]  /*02a0*/  @!P1 IADD3 R0, PT, PT, -R0, RZ, RZ ;  /* 0x000000ff00009210 */ /* 0x000fe40007ffe1ff */
        /* <DEDUP_REMOVED lines=11> */
[----:B------:R-:W-:Y:S01]  /*0360*/  MOV R16, RZ ;  /* 0x000000ff00107202 */ /* 0x000fe20000000f00 */
[----:B------:R-:W-:Y:S01]  /*0370*/  UIADD3 UR4, UPT, UPT, UR4, -0x1, URZ ;  /* 0xffffffff04047890 */ /* 0x000fe2000fffe0ff */
[----:B------:R-:W-:-:S03]  /*0380*/  IMAD R25, R21, UR7, RZ ;  /* 0x0000000715197c24 */ /* 0x000fc6000f8e02ff */
[----:B------:R-:W-:-:S03]  /*0390*/  ULEA.HI UR5, UR4, 0x1, URZ, 0x1f ;  /* 0x0000000104057891 */ /* 0x000fc6000f8ff8ff */
[----:B------:R-:W-:Y:S09]  /*03a0*/  BRA.U !UP0, `(.L_x_6) ;  /* 0x00000009080c7547 */ /* 0x000ff2000b800000 */
[----:B------:R-:W0:Y:S01]  /*03b0*/  LDC.64 R2, c[0x0][0x380] ;  /* 0x0000e000ff027b82 */ /* 0x000e220000000a00 */
[----:B------:R-:W-:Y:S01]  /*03c0*/  ULOP3.LUT UR6, UR5, 0x7ffffffc, URZ, 0xc0, !UPT ;  /* 0x7ffffffc05067892 */ /* 0x000fe2000f8ec0ff */
[----:B------:R-:W-:Y:S01]  /*03d0*/  IADD3 R27, PT, PT, R23, 0x4, RZ ;  /* 0x00000004171b7810 */ /* 0x000fe20007ffe0ff */
[----:B------:R-:W-:Y:S01]  /*03e0*/  IMAD R23, R0, UR10, R23 ;  /* 0x0000000a00177c24 */ /* 0x000fe2000f8e0217 */
[----:B------:R-:W-:Y:S01]  /*03f0*/  MOV R16, RZ ;  /* 0x000000ff00107202 */ /* 0x000fe20000000f00 */
[----:B------:R-:W1:Y:S03]  /*0400*/  LDCU.64 UR12, c[0x0][0x388] ;  /* 0x00007100ff0c77ac */ /* 0x000e660008000a00 */
[----:B------:R-:W2:Y:S01]  /*0410*/  LDC.64 R4, c[0x0][0x390] ;  /* 0x0000e400ff047b82 */ /* 0x000ea20000000a00 */
[----:B------:R-:W-:-:S07]  /*0420*/  UIADD3 UR6, UPT, UPT, -UR6, URZ, URZ ;  /* 0x000000ff06067290 */ /* 0x000fce000fffe1ff */
[----:B------:R-:W3:Y:S05]  /*0430*/  LDC.64 R6, c[0x0][0x398] ;  /* 0x0000e600ff067b82 */ /* 0x000eea0000000a00 */
.L_x_7:
[----:B------:R-:W-:-:S04]  /*0440*/  IADD3 R13, PT, PT, R27, -0x4, RZ ;  /* 0xfffffffc1b0d7810 */ /* 0x000fc80007ffe0ff */
        /* <DEDUP_REMOVED lines=12> */
[----:B------:R-:W-:-:S04]  /*0510*/  IADD3 R29, PT, PT, R27, -0x2, RZ ;  /* 0xfffffffe1b1d7810 */ /* 0x000fc80007ffe0ff */
        /* <DEDUP_REMOVED lines=11> */
[----:B--2---:R-:W-:Y:S02]  /*05d0*/  HADD2.F32 R19, -RZ, R19.H0_H0 ;  /* 0x20000013ff137230 */ /* 0x004fe40000004100 */
[----:B-----5:R-:W-:-:S05]  /*05e0*/  HADD2.F32 R26, -RZ, R10.H0_H0 ;  /* 0x2000000aff1a7230 */ /* 0x020fca0000004100 */
[----:B------:R-:W-:Y:S01]  /*05f0*/  FMUL R19, R26, R19 ;  /* 0x000000131a137220 */ /* 0x000fe20000400000 */
[----:B------:R-:W-:-:S06]  /*0600*/  IMAD.WIDE R10, R11, 0x2, R4 ;  /* 0x000000020b0a7825 */ /* 0x000fcc00078e0204 */
[----:B------:R-:W2:Y:S01]  /*0610*/  LDG.E.U16.CONSTANT R10, desc[UR8][R10.64] ;  /* 0x000000080a0a7981 */ /* 0x000ea2000c1e9500 */
[----:B---3--:R-:W-:Y:S01]  /*0620*/  FMUL R28, R28, R19 ;  /* 0x000000131c1c7220 */ /* 0x008fe20000400000 */
[----:B------:R-:W-:-:S05]  /*0630*/  HADD2.F32 R19, -RZ, R12.H0_H0 ;  /* 0x2000000cff137230 */ /* 0x000fca0000004100 */
[----:B------:R-:W-:Y:S02]  /*0640*/  FFMA R16, R19, R28, R16 ;  /* 0x0000001c13107223 */ /* 0x000fe40000000010 */
[----:B------:R-:W3:Y:S01]  /*0650*/  LDG.E.U16.CONSTANT R28, desc[UR8][R8.64+0x4] ;  /* 0x00000408081c7981 */ /* 0x000ee2000c1e9500 */
[----:B------:R-:W-:-:S06]  /*0660*/  IMAD.WIDE.U32 R12, R13, 0x2, R6 ;  /* 0x000000020d0c7825 */ /* 0x000fcc00078e0006 */
[----:B------:R0:W5:Y:S01]  /*0670*/  LDG.E.U16.CONSTANT R12, desc[UR8][R12.64] ;  /* 0x000000080c0c7981 */ /* 0x000162000c1e9500 */
[----:B------:R-:W-:-:S04]  /*0680*/  SHF.R.U32.HI R17, RZ, 0x4, R17 ;  /* 0x00000004ff117819 */ /* 0x000fc80000011611 */
[----:B------:R-:W-:-:S06]  /*0690*/  SHF.L.U32 R17, R17, 0x2, RZ ;  /* 0x0000000211117819 */ /* 0x000fcc00000006ff */
[----:B------:R-:W2:Y:S01]  /*06a0*/  LDC R17, c[0x3][R17] ;  /* 0x00c0000011117b82 */ /* 0x000ea20000000800 */
[----:B-1----:R-:W-:Y:S02]  /*06b0*/  HADD2.F32 R15, -RZ, R15.H0_H0 ;  /* 0x2000000fff0f7230 */ /* 0x002fe40000004100 */
[----:B----4-:R-:W-:Y:S01]  /*06c0*/  HADD2.F32 R29, -RZ, R18.H0_H0 ;  /* 0x20000012ff1d7230 */ /* 0x010fe20000004100 */
[----:B------:R-:W-:Y:S02]  /*06d0*/  SHF.L.U32 R18, R14, 0x2, RZ ;  /* 0x000000020e127819 */ /* 0x000fe400000006ff */
[----:B------:R-:W-:Y:S02]  /*06e0*/  SHF.R.U32.HI R14, RZ, 0x4, R14 ;  /* 0x00000004ff0e7819 */ /* 0x000fe4000001160e */
[----:B------:R-:W-:Y:S01]  /*06f0*/  FMUL R26, R26, R29 ;  /* 0x0000001d1a1a7220 */ /* 0x000fe20000400000 */
[----:B------:R-:W-:Y:S02]  /*0700*/  LOP3.LUT R29, R18, 0x3c, RZ, 0xc0, !PT ;  /* 0x0000003c121d7812 */ /* 0x000fe400078ec0ff */
[----:B------:R-:W-:-:S02]  /*0710*/  SHF.L.U32 R18, R14, 0x2, RZ ;  /* 0x000000020e127819 */ /* 0x000fc400000006ff */
[----:B0-----:R3:W0:Y:S08]  /*0720*/  LDC R13, c[0x3][R29] ;  /* 0x00c000001d0d7b82 */ /* 0x0016300000000800 */
[----:B------:R-:W1:Y:S01]  /*0730*/  LDC R11, c[0x3][R18] ;  /* 0x00c00000120b7b82 */ /* 0x000e620000000800 */
[----:B--2---:R-:W-:Y:S02]  /*0740*/  HADD2.F32 R10, -RZ, R10.H0_H0 ;  /* 0x2000000aff0a7230 */ /* 0x004fe40000004100 */
[----:B------:R-:W-:-:S04]  /*0750*/  FMUL R26, R17, R26 ;  /* 0x0000001a111a7220 */ /* 0x000fc80000400000 */
[----:B------:R-:W-:Y:S01]  /*0760*/  FFMA R16, R19, R26, R16 ;  /* 0x0000001a13107223 */ /* 0x000fe20000000010 */
[----:B------:R-:W-:Y:S01]  /*0770*/  IADD3 R19, PT, PT, R27, 0x2, RZ ;  /* 0x000000021b137810 */ /* 0x000fe20007ffe0ff */
[----:B---3--:R-:W-:-:S05]  /*0780*/  HADD2.F32 R29, -RZ, R28.H0_H0 ;  /* 0x2000001cff1d7230 */ /* 0x008fca0000004100 */
[C---:B------:R-:W-:Y:S01]  /*0790*/  FMUL R14, R10.reuse, R29 ;  /* 0x0000001d0a0e7220 */ /* 0x040fe20000400000 */
[----:B------:R-:W-:Y:S01]  /*07a0*/  FMUL R10, R10, R15 ;  /* 0x0000000f0a0a7220 */ /* 0x000fe20000400000 */
[----:B-----5:R-:W-:Y:S01]  /*07b0*/  HADD2.F32 R15, -RZ, R12.H0_H0 ;  /* 0x2000000cff0f7230 */ /* 0x020fe20000004100 */
[----:B------:R-:W2:Y:S01]  /*07c0*/  LDG.E.U16.CONSTANT R29, desc[UR8][R8.64+0x8] ;  /* 0x00000808081d7981 */ /* 0x000ea2000c1e9500 */
[----:B0-----:R-:W-:-:S04]  /*07d0*/  FMUL R13, R13, R14 ;  /* 0x0000000e0d0d7220 */ /* 0x001fc80000400000 */
[----:B------:R-:W-:Y:S01]  /*07e0*/  FFMA R16, R15, R13, R16 ;  /* 0x0000000d0f107223 */ /* 0x000fe20000000010 */
[----:B-1----:R-:W-:Y:S01]  /*07f0*/  FMUL R11, R11, R10 ;  /* 0x0000000a0b0b7220 */ /* 0x002fe20000400000 */
[C---:B------:R-:W-:Y:S02]  /*0800*/  LEA.HI R10, R27.reuse, R25, RZ, 0x1f ;  /* 0x000000191b0a7211 */ /* 0x040fe400078ff8ff */
[----:B------:R-:W-:Y:S02]  /*0810*/  LEA.HI R13, R27, R22, RZ, 0x1b ;  /* 0x000000161b0d7211 */ /* 0x000fe400078fd8ff */
[----:B------:R-:W-:Y:S01]  /*0820*/  IADD3 R10, P0, PT, R10, UR12, RZ ;  /* 0x0000000c0a0a7c10 */ /* 0x000fe2000ff1e0ff */
[----:B------:R-:W-:Y:S02]  /*0830*/  FFMA R26, R15, R11, R16 ;  /* 0x0000000b0f1a7223 */ /* 0x000fe40000000010 */
[----:B------:R-:W-:Y:S01]  /*0840*/  IMAD.WIDE R14, R13, 0x2, R4 ;  /* 0x000000020d0e7825 */ /* 0x000fe200078e0204 */
[----:B------:R-:W-:-:S04]  /*0850*/  IADD3.X R11, PT, PT, RZ, UR13, RZ, P0, !PT ;  /* 0x0000000dff0b7c10 */ /* 0x000fc800087fe4ff */
[----:B------:R0:W3:Y:S04]  /*0860*/  LDG.E.U16.CONSTANT R28, desc[UR8][R14.64] ;  /* 0x000000080e1c7981 */ /* 0x0000e8000c1e9500 */
[----:B------:R-:W4:Y:S01]  /*0870*/  LDG.E.U8.CONSTANT R10, desc[UR8][R10.64] ;  /* 0x000000080a0a7981 */ /* 0x000f22000c1e9100 */
[----:B0-----:R-:W-:-:S03]  /*0880*/  LEA.HI R14, R19, R25, RZ, 0x1f ;  /* 0x00000019130e7211 */ /* 0x001fc600078ff8ff */
[----:B------:R-:W5:Y:S01]  /*0890*/  LDG.E.U16.CONSTANT R11, desc[UR8][R8.64+0xa] ;  /* 0x00000a08080b7981 */ /* 0x000f62000c1e9500 */
[----:B------:R-:W-:-:S04]  /*08a0*/  IADD3 R14, P0, PT, R14, UR12, RZ ;  /* 0x0000000c0e0e7c10 */ /* 0x000fc8000ff1e0ff */
[----:B------:R-:W-:-:S06]  /*08b0*/  IADD3.X R15, PT, PT, RZ, UR13, RZ, P0, !PT ;  /* 0x0000000dff0f7c10 */ /* 0x000fcc00087fe4ff */
[----:B------:R-:W4:Y:S01]  /*08c0*/  LDG.E.U8.CONSTANT R15, desc[UR8][R14.64] ;  /* 0x000000080e0f7981 */ /* 0x000f22000c1e9100 */
[----:B------:R-:W-:Y:S02]  /*08d0*/  LEA.HI R13, R27, R24, RZ, 0x1b ;  /* 0x000000181b0d7211 */ /* 0x000fe400078fd8ff */
[----:B------:R-:W-:-:S03]  /*08e0*/  LEA.HI R17, R19, R22, RZ, 0x1b ;  /* 0x0000001613117211 */ /* 0x000fc600078fd8ff */
[----:B------:R-:W-:Y:S01]  /*08f0*/  IMAD.WIDE.U32 R12, R13, 0x2, R6 ;  /* 0x000000020d0c7825 */ /* 0x000fe200078e0006 */
[----:B------:R-:W-:-:S03]  /*0900*/  LEA.HI R18, R19, R24, RZ, 0x1b ;  /* 0x0000001813127211 */ /* 0x000fc600078fd8ff */
[----:B------:R-:W-:Y:S01]  /*0910*/  IMAD.WIDE R16, R17, 0x2, R4 ;  /* 0x0000000211107825 */ /* 0x000fe200078e0204 */
[----:B------:R-:W4:Y:S04]  /*0920*/  LDG.E.U16.CONSTANT R14, desc[UR8][R8.64+0xe] ;  /* 0x00000e08080e7981 */ /* 0x000f28000c1e9500 */
[----:B------:R-:W4:Y:S01]  /*0930*/  LDG.E.U16.CONSTANT R12, desc[UR8][R12.64] ;  /* 0x000000080c0c7981 */ /* 0x000f22000c1e9500 */
[----:B------:R-:W-:-:S03]  /*0940*/  IMAD.WIDE.U32 R18, R18, 0x2, R6 ;  /* 0x0000000212127825 */ /* 0x000fc600078e0006 */
[----:B------:R5:W4:Y:S04]  /*0950*/  LDG.E.U16.CONSTANT R16, desc[UR8][R16.64] ;  /* 0x0000000810107981 */ /* 0x000b28000c1e9500 */
[----:B------:R-:W4:Y:S04]  /*0960*/  LDG.E.U16.CONSTANT R18, desc[UR8][R18.64] ;  /* 0x0000000812127981 */ /* 0x000f28000c1e9500 */
[----:B------:R0:W4:Y:S01]  /*0970*/  LDG.E.U16.CONSTANT R13, desc[UR8][R8.64+0xc] ;  /* 0x00000c08080d7981 */ /* 0x000122000c1e9500 */
[----:B------:R-:W-:-:S04]  /*0980*/  UIADD3 UR6, UPT, UPT, UR6, 0x4, URZ ;  /* 0x0000000406067890 */ /* 0x000fc8000fffe0ff */
[----:B------:R-:W-:Y:S01]  /*0990*/  UISETP.NE.AND UP0, UPT, UR6, URZ, UPT ;  /* 0x000000ff0600728c */ /* 0x000fe2000bf05270 */
[----:B------:R-:W-:Y:S02]  /*09a0*/  IADD3 R27, PT, PT, R27, 0x8, RZ ;  /* 0x000000081b1b7810 */ /* 0x000fe40007ffe0ff */
[----:B------:R-:W-:Y:S01]  /*09b0*/  IADD3 R23, PT, PT, R23, 0x8, RZ ;  /* 0x0000000817177810 */ /* 0x000fe20007ffe0ff */
[----:B--2---:R-:W-:Y:S02]  /*09c0*/  HADD2.F32 R29, -RZ, R29.H0_H0 ;  /* 0x2000001dff1d7230 */ /* 0x004fe40000004100 */
[----:B---3--:R-:W-:Y:S02]  /*09d0*/  HADD2.F32 R28, -RZ, R28.H0_H0 ;  /* 0x2000001cff1c7230 */ /* 0x008fe40000004100 */
[----:B-----5:R-:W-:-:S03]  /*09e0*/  HADD2.F32 R17, -RZ, R11.H0_H0 ;  /* 0x2000000bff117230 */ /* 0x020fc60000004100 */
[C---:B------:R-:W-:Y:S02]  /*09f0*/  FMUL R11, R28.reuse, R29 ;  /* 0x0000001d1c0b7220 */ /* 0x040fe40000400000 */
[----:B------:R-:W-:Y:S01]  /*0a00*/  FMUL R17, R28, R17 ;  /* 0x000000111c117220 */ /* 0x000fe20000400000 */
[----:B----4-:R-:W-:Y:S02]  /*0a10*/  SHF.L.U32 R28, R10, 0x2, RZ ;  /* 0x000000020a1c7819 */ /* 0x010fe400000006ff */
[----:B------:R-:W-:Y:S02]  /*0a20*/  SHF.R.U32.HI R10, RZ, 0x4, R10 ;  /* 0x00000004ff0a7819 */ /* 0x000fe4000001160a */
[----:B------:R-:W-:Y:S02]  /*0a30*/  LOP3.LUT R29, R28, 0x3c, RZ, 0xc0, !PT ;  /* 0x0000003c1c1d7812 */ /* 0x000fe400078ec0ff */
[----:B------:R-:W-:Y:S02]  /*0a40*/  SHF.L.U32 R10, R10, 0x2, RZ ;  /* 0x000000020a0a7819 */ /* 0x000fe400000006ff */
[----:B------:R-:W1:Y:S01]  /*0a50*/  LDC R28, c[0x3][R29] ;  /* 0x00c000001d1c7b82 */ /* 0x000e620000000800 */
[----:B0-----:R-:W-:-:S02]  /*0a60*/  SHF.L.U32 R8, R15, 0x2, RZ ;  /* 0x000000020f087819 */ /* 0x001fc400000006ff */
[----:B------:R-:W-:Y:S02]  /*0a70*/  SHF.R.U32.HI R15, RZ, 0x4, R15 ;  /* 0x00000004ff0f7819 */ /* 0x000fe4000001160f */
[----:B------:R-:W-:-:S03]  /*0a80*/  LOP3.LUT R19, R8, 0x3c, RZ, 0xc0, !PT ;  /* 0x0000003c08137812 */ /* 0x000fc600078ec0ff */
[----:B------:R-:W0:Y:S01]  /*0a90*/  LDC R10, c[0x3][R10] ;  /* 0x00c000000a0a7b82 */ /* 0x000e220000000800 */
[----:B------:R-:W-:-:S07]  /*0aa0*/  SHF.L.U32 R8, R15, 0x2, RZ ;  /* 0x000000020f087819 */ /* 0x000fce00000006ff */
[----:B------:R-:W2:Y:S08]  /*0ab0*/  LDC R9, c[0x3][R19] ;  /* 0x00c0000013097b82 */ /* 0x000eb00000000800 */
[----:B------:R-:W3:Y:S01]  /*0ac0*/  LDC R8, c[0x3][R8] ;  /* 0x00c0000008087b82 */ /* 0x000ee20000000800 */
[----:B------:R-:W-:Y:S02]  /*0ad0*/  HADD2.F32 R13, -RZ, R13.H0_H0 ;  /* 0x2000000dff0d7230 */ /* 0x000fe40000004100 */
[----:B------:R-:W-:-:S02]  /*0ae0*/  HADD2.F32 R16, -RZ, R16.H0_H0 ;  /* 0x20000010ff107230 */ /* 0x000fc40000004100 */
[----:B------:R-:W-:Y:S02]  /*0af0*/  HADD2.F32 R15, -RZ, R14.H0_H0 ;  /* 0x2000000eff0f7230 */ /* 0x000fe40000004100 */
[----:B------:R-:W-:-:S03]  /*0b00*/  HADD2.F32 R18, -RZ, R18.H0_H0 ;  /* 0x20000012ff127230 */ /* 0x000fc60000004100 */
[----:B------:R-:W-:Y:S01]  /*0b10*/  FMUL R15, R16, R15 ;  /* 0x0000000f100f7220 */ /* 0x000fe20000400000 */
[----:B-1----:R-:W-:Y:S01]  /*0b20*/  FMUL R28, R28, R11 ;  /* 0x0000000b1c1c7220 */ /* 0x002fe20000400000 */
[----:B------:R-:W-:Y:S02]  /*0b30*/  HADD2.F32 R11, -RZ, R12.H0_H0 ;  /* 0x2000000cff0b7230 */ /* 0x000fe40000004100 */
[----:B------:R-:W-:-:S03]  /*0b40*/  FMUL R12, R16, R13 ;  /* 0x0000000d100c7220 */ /* 0x000fc60000400000 */
[----:B------:R-:W-:Y:S01]  /*0b50*/  FFMA R26, R11, R28, R26 ;  /* 0x0000001c0b1a7223 */ /* 0x000fe2000000001a */
[----:B0-----:R-:W-:-:S04]  /*0b60*/  FMUL R17, R10, R17 ;  /* 0x000000110a117220 */ /* 0x001fc80000400000 */
[----:B------:R-:W-:Y:S01]  /*0b70*/  FFMA R17, R11, R17, R26 ;  /* 0x000000110b117223 */ /* 0x000fe2000000001a */
[----:B--2---:R-:W-:-:S04]  /*0b80*/  FMUL R9, R9, R12 ;  /* 0x0000000c09097220 */ /* 0x004fc80000400000 */
[----:B------:R-:W-:Y:S01]  /*0b90*/  FFMA R9, R18, R9, R17 ;  /* 0x0000000912097223 */ /* 0x000fe20000000011 */
[----:B---3--:R-:W-:-:S04]  /*0ba0*/  FMUL R16, R8, R15 ;  /* 0x0000000f08107220 */ /* 0x008fc80000400000 */
[----:B------:R-:W-:Y:S01]  /*0bb0*/  FFMA R16, R18, R16, R9 ;  /* 0x0000001012107223 */ /* 0x000fe20000000009 */
[----:B------:R-:W-:Y:S06]  /*0bc0*/  BRA.U UP0, `(.L_x_7) ;  /* 0xfffffff9001c7547 */ /* 0x000fec000b83ffff */
[----:B------:R-:W-:-:S07]  /*0bd0*/  IADD3 R23, PT, PT, R27, -0x4, RZ ;  /* 0xfffffffc1b177810 */ /* 0x000fce0007ffe0ff */
.L_x_6:
        /* <DEDUP_REMOVED lines=16> */
[----:B------:R4:W5:Y:S01]  /*0ce0*/  LDG.E.U8.CONSTANT R12, desc[UR8][R8.64] ;  /* 0x00000008080c7981 */ /* 0x000962000c1e9100 */
[----:B------:R-:W-:-:S05]  /*0cf0*/  IADD3.X R15, PT, PT, RZ, UR5, RZ, P0, !PT ;  /* 0x00000005ff0f7c10 */ /* 0x000fca00087fe4ff */
[----:B------:R-:W5:Y:S01]  /*0d00*/  LDG.E.U8.CONSTANT R13, desc[UR8][R14.64] ;  /* 0x000000080e0d7981 */ /* 0x000f62000c1e9100 */
[----:B------:R-:W-:-:S05]  /*0d10*/  LEA.HI R11, R23, R22, RZ, 0x1b ;  /* 0x00000016170b7211 */ /* 0x000fca00078fd8ff */
[----:B-1----:R-:W-:-:S04]  /*0d20*/  IMAD.WIDE R10, R11, 0x2, R6 ;  /* 0x000000020b0a7825 */ /* 0x002fc800078e0206 */
[----:B---3--:R-:W-:Y:S01]  /*0d30*/  IMAD R19, R0, UR4, R23 ;  /* 0x0000000400137c24 */ /* 0x008fe2000f8e0217 */
[----:B----4-:R-:W-:Y:S01]  /*0d40*/  LEA.HI R9, R23, R24, RZ, 0x1b ;  /* 0x0000001817097211 */ /* 0x010fe200078fd8ff */
[----:B------:R-:W3:Y:S02]  /*0d50*/  LDG.E.U16.CONSTANT R10, desc[UR8][R10.64] ;  /* 0x000000080a0a7981 */ /* 0x000ee4000c1e9500 */
[----:B--2---:R-:W-:Y:S01]  /*0d60*/  IMAD.WIDE R4, R19, 0x2, R4 ;  /* 0x0000000213047825 */ /* 0x004fe200078e0204 */
[----:B------:R-:W-:-:S04]  /*0d70*/  LEA.HI R19, R17, R22, RZ, 0x1b ;  /* 0x0000001611137211 */ /* 0x000fc800078fd8ff */
[----:B------:R-:W2:Y:S01]  /*0d80*/  LDG.E.U16.CONSTANT R15, desc[UR8][R4.64] ;  /* 0x00000008040f7981 */ /* 0x000ea2000c1e9500 */
[----:B0-----:R-:W-:-:S03]  /*0d90*/  IMAD.WIDE.U32 R8, R9, 0x2, R2 ;  /* 0x0000000209087825 */ /* 0x001fc600078e0002 */
[----:B------:R-:W4:Y:S01]  /*0da0*/  LDG.E.U16.CONSTANT R14, desc[UR8][R4.64+0x2] ;  /* 0x00000208040e7981 */ /* 0x000f22000c1e9500 */
[----:B------:R-:W-:Y:S01]  /*0db0*/  IMAD.WIDE R6, R19, 0x2, R6 ;  /* 0x0000000213067825 */ /* 0x000fe200078e0206 */
[----:B------:R-:W-:Y:S02]  /*0dc0*/  LEA.HI R19, R17, R24, RZ, 0x1b ;  /* 0x0000001811137211 */ /* 0x000fe400078fd8ff */
[----:B------:R-:W4:Y:S04]  /*0dd0*/  LDG.E.U16.CONSTANT R8, desc[UR8][R8.64] ;  /* 0x0000000808087981 */ /* 0x000f28000c1e9500 */
[----:B------:R0:W4:Y:S01]  /*0de0*/  LDG.E.U16.CONSTANT R6, desc[UR8][R6.64] ;  /* 0x0000000806067981 */ /* 0x000122000c1e9500 */
[----:B------:R-:W-:-:S03]  /*0df0*/  IMAD.WIDE.U32 R2, R19, 0x2, R2 ;  /* 0x0000000213027825 */ /* 0x000fc600078e0002 */
[----:B------:R-:W4:Y:S04]  /*0e00*/  LDG.E.U16.CONSTANT R17, desc[UR8][R4.64+0x4] ;  /* 0x0000040804117981 */ /* 0x000f28000c1e9500 */
[----:B------:R1:W4:Y:S04]  /*0e10*/  LDG.E.U16.CONSTANT R11, desc[UR8][R4.64+0x6] ;  /* 0x00000608040b7981 */ /* 0x000328000c1e9500 */
[----:B------:R1:W4:Y:S01]  /*0e20*/  LDG.E.U16.CONSTANT R2, desc[UR8][R2.64] ;  /* 0x0000000802027981 */ /* 0x000322000c1e9500 */
[----:B------:R-:W-:Y:S02]  /*0e30*/  IADD3 R23, PT, PT, R23, 0x4, RZ ;  /* 0x0000000417177810 */ /* 0x000fe40007ffe0ff */
[----:B-----5:R-:W-:-:S02]  /*0e40*/  SHF.L.U32 R18, R12, 0x2, RZ ;  /* 0x000000020c127819 */ /* 0x020fc400000006ff */
[----:B------:R-:W-:Y:S02]  /*0e50*/  SHF.R.U32.HI R12, RZ, 0x4, R12 ;  /* 0x00000004ff0c7819 */ /* 0x000fe4000001160c */
[----:B------:R-:W-:Y:S02]  /*0e60*/  LOP3.LUT R19, R18, 0x3c, RZ, 0xc0, !PT ;  /* 0x0000003c12137812 */ /* 0x000fe400078ec0ff */
[----:B------:R-:W-:Y:S02]  /*0e70*/  SHF.L.U32 R18, R12, 0x2, RZ ;  /* 0x000000020c127819 */ /* 0x000fe400000006ff */
[----:B------:R-:W5:Y:S01]  /*0e80*/  LDC R12, c[0x3][R19] ;  /* 0x00c00000130c7b82 */ /* 0x000f620000000800 */
[----:B0-----:R-:W-:Y:S02]  /*0e90*/  SHF.L.U32 R7, R13, 0x2, RZ ;  /* 0x000000020d077819 */ /* 0x001fe400000006ff */
[----:B------:R-:W-:Y:S02]  /*0ea0*/  SHF.R.U32.HI R13, RZ, 0x4, R13 ;  /* 0x00000004ff0d7819 */ /* 0x000fe4000001160d */
[----:B------:R-:W-:-:S03]  /*0eb0*/  LOP3.LUT R7, R7, 0x3c, RZ, 0xc0, !PT ;  /* 0x0000003c07077812 */ /* 0x000fc600078ec0ff */
[----:B------:R-:W0:Y:S01]  /*0ec0*/  LDC R9, c[0x3][R18] ;  /* 0x00c0000012097b82 */ /* 0x000e220000000800 */
[----:B------:R-:W-:-:S07]  /*0ed0*/  SHF.L.U32 R13, R13, 0x2, RZ ;  /* 0x000000020d0d7819 */ /* 0x000fce00000006ff */
[----:B-1----:R-:W1:Y:S08]  /*0ee0*/  LDC R4, c[0x3][R7] ;  /* 0x00c0000007047b82 */ /* 0x002e700000000800 */
[----:B------:R-:W1:Y:S01]  /*0ef0*/  LDC R3, c[0x3][R13] ;  /* 0x00c000000d037b82 */ /* 0x000e620000000800 */
[----:B---3--:R-:W-:Y:S02]  /*0f00*/  HADD2.F32 R10, -RZ, R10.H0_H0 ;  /* 0x2000000aff0a7230 */ /* 0x008fe40000004100 */
[----:B--2---:R-:W-:-:S02]  /*0f10*/  HADD2.F32 R15, -RZ, R15.H0_H0 ;  /* 0x2000000fff0f7230 */ /* 0x004fc40000004100 */
[----:B----4-:R-:W-:-:S03]  /*0f20*/  HADD2.F32 R5, -RZ, R14.H0_H0 ;  /* 0x2000000eff057230 */ /* 0x010fc60000004100 */
[C---:B------:R-:W-:Y:S01]  /*0f30*/  FMUL R15, R10.reuse, R15 ;  /* 0x0000000f0a0f7220 */ /* 0x040fe20000400000 */
[----:B------:R-:W-:Y:S02]  /*0f40*/  HADD2.F32 R6, -RZ, R6.H0_H0 ;  /* 0x20000006ff067230 */ /* 0x000fe40000004100 */
[----:B------:R-:W-:Y:S01]  /*0f50*/  FMUL R10, R10, R5 ;  /* 0x000000050a0a7220 */ /* 0x000fe20000400000 */
[----:B------:R-:W-:Y:S02]  /*0f60*/  HADD2.F32 R5, -RZ, R8.H0_H0 ;  /* 0x20000008ff057230 */ /* 0x000fe40000004100 */
[----:B------:R-:W-:Y:S02]  /*0f70*/  HADD2.F32 R17, -RZ, R17.H0_H0 ;  /* 0x20000011ff117230 */ /* 0x000fe40000004100 */
[----:B------:R-:W-:-:S03]  /*0f80*/  HADD2.F32 R11, -RZ, R11.H0_H0 ;  /* 0x2000000bff0b7230 */ /* 0x000fc60000004100 */
[----:B------:R-:W-:Y:S01]  /*0f90*/  FMUL R17, R6, R17 ;  /* 0x0000001106117220 */ /* 0x000fe20000400000 */
[----:B-----5:R-:W-:Y:S01]  /*0fa0*/  FMUL R12, R12, R15 ;  /* 0x0000000f0c0c7220 */ /* 0x020fe20000400000 */
[----:B------:R-:W-:-:S03]  /*0fb0*/  HADD2.F32 R2, -RZ, R2.H0_H0 ;  /* 0x20000002ff027230 */ /* 0x000fc60000004100 */
[----:B------:R-:W-:Y:S01]  /*0fc0*/  FFMA R12, R5, R12, R16 ;  /* 0x0000000c050c7223 */ /* 0x000fe20000000010 */
[----:B0-----:R-:W-:Y:S01]  /*0fd0*/  FMUL R9, R9, R10 ;  /* 0x0000000a09097220 */ /* 0x001fe20000400000 */
[----:B------:R-:W-:-:S03]  /*0fe0*/  FMUL R6, R6, R11 ;  /* 0x0000000b06067220 */ /* 0x000fc60000400000 */
[----:B------:R-:W-:Y:S01]  /*0ff0*/  FFMA R9, R5, R9, R12 ;  /* 0x0000000905097223 */ /* 0x000fe2000000000c */
[----:B-1----:R-:W-:-:S04]  /*1000*/  FMUL R4, R4, R17 ;  /* 0x0000001104047220 */ /* 0x002fc80000400000 */
[----:B------:R-:W-:Y:S01]  /*1010*/  FFMA R9, R2, R4, R9 ;  /* 0x0000000402097223 */ /* 0x000fe20000000009 */
[----:B------:R-:W-:-:S04]  /*1020*/  FMUL R6, R3, R6 ;  /* 0x0000000603067220 */ /* 0x000fc80000400000 */
[----:B------:R-:W-:-:S07]  /*1030*/  FFMA R16, R2, R6, R9 ;  /* 0x0000000602107223 */ /* 0x000fce0000000009 */
.L_x_8:
        /* <DEDUP_REMOVED lines=15> */
[----:B--2---:R-:W-:-:S05]  /*1130*/  IMAD.WIDE R6, R13, 0x2, R6 ;  /* 0x000000020d067825 */ /* 0x004fca00078e0206 */
[----:B------:R-:W2:Y:S01]  /*1140*/  LDG.E.U16.CONSTANT R10, desc[UR8][R6.64] ;  /* 0x00000008060a7981 */ /* 0x000ea2000c1e9500 */
[----:B---3--:R-:W-:-:S03]  /*1150*/  IMAD.WIDE.U32 R2, R23, 0x2, R2 ;  /* 0x0000000217027825 */ /* 0x008fc600078e0002 */
[----:B------:R-:W3:Y:S04]  /*1160*/  LDG.E.U16.CONSTANT R11, desc[UR8][R6.64+0x2] ;  /* 0x00000208060b7981 */ /* 0x000ee8000c1e9500 */
[----:B------:R-:W3:Y:S01]  /*1170*/  LDG.E.U16.CONSTANT R2, desc[UR8][R2.64] ;  /* 0x0000000802027981 */ /* 0x000ee2000c1e9500 */
[----:B----4-:R-:W-:Y:S02]  /*1180*/  SHF.L.U32 R9, R8, 0x2, RZ ;  /* 0x0000000208097819 */ /* 0x010fe400000006ff */
[----:B------:R-:W-:Y:S02]  /*1190*/  SHF.R.U32.HI R8, RZ, 0x4, R8 ;  /* 0x00000004ff087819 */ /* 0x000fe40000011608 */
[----:B------:R-:W-:Y:S02]  /*11a0*/  LOP3.LUT R12, R9, 0x3c, RZ, 0xc0, !PT ;  /* 0x0000003c090c7812 */ /* 0x000fe400078ec0ff */
[----:B------:R-:W-:-:S02]  /*11b0*/  SHF.L.U32 R9, R8, 0x2, RZ ;  /* 0x0000000208097819 */ /* 0x000fc400000006ff */
[----:B------:R-:W0:Y:S08]  /*11c0*/  LDC R8, c[0x3][R12] ;  /* 0x00c000000c087b82 */ /* 0x000e300000000800 */
[----:B------:R-:W1:Y:S01]  /*11d0*/  LDC R9, c[0x3][R9] ;  /* 0x00c0000009097b82 */ /* 0x000e620000000800 */
[----:B-----5:R-:W-:Y:S02]  /*11e0*/  HADD2.F32 R4, -RZ, R4.H0_H0 ;  /* 0x20000004ff047230 */ /* 0x020fe40000004100 */
[----:B--2---:R-:W-:-:S02]  /*11f0*/  HADD2.F32 R5, -RZ, R10.H0_H0 ;  /* 0x2000000aff057230 */ /* 0x004fc40000004100 */
[----:B---3--:R-:W-:-:S03]  /*1200*/  HADD2.F32 R11, -RZ, R11.H0_H0 ;  /* 0x2000000bff0b7230 */ /* 0x008fc60000004100 */
[C---:B------:R-:W-:Y:S01]  /*1210*/  FMUL R5, R4.reuse, R5 ;  /* 0x0000000504057220 */ /* 0x040fe20000400000 */
[----:B------:R-:W-:Y:S02]  /*1220*/  HADD2.F32 R3, -RZ, R2.H0_H0 ;  /* 0x20000002ff037230 */ /* 0x000fe40000004100 */
[----:B------:R-:W-:Y:S01]  /*1230*/  FMUL R4, R4, R11 ;  /* 0x0000000b04047220 */ /* 0x000fe20000400000 */
[----:B0-----:R-:W-:-:S04]  /*1240*/  FMUL R5, R8, R5 ;  /* 0x0000000508057220 */ /* 0x001fc80000400000 */
[----:B------:R-:W-:Y:S01]  /*1250*/  FFMA R16, R3, R5, R16 ;  /* 0x0000000503107223 */ /* 0x000fe20000000010 */
[----:B-1----:R-:W-:-:S04]  /*1260*/  FMUL R7, R9, R4 ;  /* 0x0000000409077220 */ /* 0x002fc80000400000 */
[----:B------:R-:W-:-:S07]  /*1270*/  FFMA R16, R3, R7, R16 ;  /* 0x0000000703107223 */ /* 0x000fce0000000010 */
.L_x_5:
        /* <DEDUP_REMOVED lines=14> */
[----:B------:R-:W-:Y:S01]  /*1360*/  F2FP.F16.F32.PACK_AB R4, RZ, R4 ;  /* 0x00000004ff04723e */ /* 0x000fe200000000ff */
[----:B---3--:R-:W-:-:S04]  /*1370*/  IMAD R21, R0, UR4, R21 ;  /* 0x0000000400157c24 */ /* 0x008fc8000f8e0215 */
[----:B--2---:R-:W-:-:S05]  /*1380*/  IMAD.WIDE R2, R21, 0x2, R2 ;  /* 0x0000000215027825 */ /* 0x004fca00078e0202 */
[----:B------:R-:W-:Y:S01]  /*1390*/  STG.E.U16 desc[UR8][R2.64], R4 ;  /* 0x0000000402007986 */ /* 0x000fe2000c101508 */
[----:B------:R-:W-:Y:S05]  /*13a0*/  EXIT ;  /* 0x000000000000794d */ /* 0x000fea0003800000 */
.L_x_9:
        /* <DEDUP_REMOVED lines=13> */
.L_x_50:


//--------------------- .text._ZN8turbo_pi27nvfp4_gemv_packed_bias_siluEPKfPKhS1_S1_S1_Pfiii --------------------------
	.section	.text._ZN8turbo_pi27nvfp4_gemv_packed_bias_siluEPKfPKhS1_S1_S1_Pfiii,"ax",@progbits
	.align	128
        .global         _ZN8turbo_pi27nvfp4_gemv_packed_bias_siluEPKfPKhS1_S1_S1_Pfiii
        .type           _ZN8turbo_pi27nvfp4_gemv_packed_bias_siluEPKfPKhS1_S1_S1_Pfiii,@function
        .size           _ZN8turbo_pi27nvfp4_gemv_packed_bias_siluEPKfPKhS1_S1_S1_Pfiii,(.L_x_48 - _ZN8turbo_pi27nvfp4_gemv_packed_bias_siluEPKfPKhS1_S1_S1_Pfiii)
        .other          _ZN8turbo_pi27nvfp4_gemv_packed_bias_siluEPKfPKhS1_S1_S1_Pfiii,@"STO_CUDA_ENTRY STV_DEFAULT"
_ZN8turbo_pi27nvfp4_gemv_packed_bias_siluEPKfPKhS1_S1_S1_Pfiii:
.text._ZN8turbo_pi27nvfp4_gemv_packed_bias_siluEPKfPKhS1_S1_S1_Pfiii:
        /* <DEDUP_REMOVED lines=12> */
[----:B------:R-:W-:Y:S02]  /*00c0*/  IMAD.MOV.U32 R25, RZ, RZ, RZ ;  /* 0x000000ffff197224 */ /* 0x000fe400078e00ff */
[----:B------:R-:W1:Y:S01]  /*00d0*/  I2F.RP R0, R9 ;  /* 0x0000000900007306 */ /* 0x000e620000209400 */
[----:B------:R-:W2:Y:S07]  /*00e0*/  LDCU.64 UR8, c[0x0][0x358] ;  /* 0x00006b00ff0877ac */ /* 0x000eae0008000a00 */
[----:B-1----:R-:W1:Y:S01]  /*00f0*/  MUFU.RCP R0, R0 ;  /* 0x0000000000007308 */ /* 0x002e620000001000 */
[----:B0-----:R-:W-:-:S02]  /*0100*/  USHF.R.S32.HI UR4, URZ, 0x1f, UR7 ;  /* 0x0000001fff047899 */ /* 0x001fc40008011407 */
[----:B------:R-:W-:Y:S02]  /*0110*/  UISETP.GE.AND UP0, UPT, UR7, 0x20, UPT ;  /* 0x000000200700788c */ /* 0x000fe4000bf06270 */
[----:B------:R-:W-:-:S04]  /*0120*/  ULEA.HI UR4, UR4, UR7, URZ, 0x5 ;  /* 0x0000000704047291 */ /* 0x000fc8000f8f28ff */
[----:B------:R-:W-:Y:S01]  /*0130*/  USHF.R.S32.HI UR5, URZ, 0x5, UR4 ;  /* 0x00000005ff057899 */ /* 0x000fe20008011404 */
[----:B-1----:R-:W-:-:S04]  /*0140*/  IADD3 R4, PT, PT, R0, 0xffffffe, RZ ;  /* 0x0ffffffe00047810 */ /* 0x002fc80007ffe0ff */
[----:B------:R0:W1:Y:S02]  /*0150*/  F2I.FTZ.U32.TRUNC.NTZ R5, R4 ;  /* 0x0000000400057305 */ /* 0x000064000021f000 */
[----:B0-----:R-:W-:Y:S02]  /*0160*/  HFMA2 R4, -RZ, RZ, 0, 0 ;  /* 0x00000000ff047431 */ /* 0x001fe400000001ff */
[----:B-1----:R-:W-:-:S04]  /*0170*/  IMAD.MOV R2, RZ, RZ, -R5 ;  /* 0x000000ffff027224 */ /* 0x002fc800078e0a05 */
[----:B------:R-:W-:Y:S01]  /*0180*/  IMAD R11, R2, R9, RZ ;  /* 0x00000009020b7224 */ /* 0x000fe200078e02ff */
[----:B------:R-:W-:-:S03]  /*0190*/  IABS R2, R6 ;  /* 0x0000000600027213 */ /* 0x000fc60000000000 */
[----:B------:R-:W-:-:S06]  /*01a0*/  IMAD.HI.U32 R5, R5, R11, R4 ;  /* 0x0000000b05057227 */ /* 0x000fcc00078e0004 */
[----:B------:R-:W-:-:S04]  /*01b0*/  IMAD.HI.U32 R0, R5, R2, RZ ;  /* 0x0000000205007227 */ /* 0x000fc800078e00ff */
[----:B------:R-:W-:-:S04]  /*01c0*/  IMAD.MOV R5, RZ, RZ, -R0 ;  /* 0x000000ffff057224 */ /* 0x000fc800078e0a00 */
[----:B------:R-:W-:-:S05]  /*01d0*/  IMAD R2, R9, R5, R2 ;  /* 0x0000000509027224 */ /* 0x000fca00078e0202 */
[----:B------:R-:W-:-:S13]  /*01e0*/  ISETP.GT.U32.AND P2, PT, R9, R2, PT ;  /* 0x000000020900720c */ /* 0x000fda0003f44070 */
[-C--:B------:R-:W-:Y:S01]  /*01f0*/  @!P2 IADD3 R2, PT, PT, R2, -R9.reuse, RZ ;  /* 0x800000090202a210 */ /* 0x080fe20007ffe0ff */
[----:B------:R-:W-:Y:S01]  /*0200*/  @!P2 VIADD R0, R0, 0x1 ;  /* 0x000000010000a836 */ /* 0x000fe20000000000 */
[----:B------:R-:W-:Y:S02]  /*0210*/  ISETP.NE.AND P2, PT, R3, RZ, PT ;  /* 0x000000ff0300720c */ /* 0x000fe40003f45270 */
[----:B------:R-:W-:Y:S02]  /*0220*/  ISETP.GE.U32.AND P0, PT, R2, R9, PT ;  /* 0x000000090200720c */ /* 0x000fe40003f06070 */
[----:B------:R-:W-:-:S04]  /*0230*/  LOP3.LUT R2, R6, R3, RZ, 0x3c, !PT ;  /* 0x0000000306027212 */ /* 0x000fc800078e3cff */
[----:B------:R-:W-:Y:S02]  /*0240*/  ISETP.GE.AND P1, PT, R2, RZ, PT ;  /* 0x000000ff0200720c */ /* 0x000fe40003f26270 */
[----:B------:R-:W-:-:S05]  /*0250*/  LOP3.LUT R2, R7, 0x1f, RZ, 0xc0, !PT ;  /* 0x0000001f07027812 */ /* 0x000fca00078ec0ff */
[----:B------:R-:W-:Y:S01]  /*0260*/  @P0 IADD3 R0, PT, PT, R0, 0x1, RZ ;  /* 0x0000000100000810 */ /* 0x000fe20007ffe0ff */
[----:B------:R-:W-:-:S05]  /*0270*/  IMAD R4, R2, UR5, RZ ;  /* 0x0000000502047c24 */ /* 0x000fca000f8e02ff */
[----:B------:R-:W-:Y:S01]  /*0280*/  @!P1 IMAD.MOV R0, RZ, RZ, -R0 ;  /* 0x000000ffff009224 */ /* 0x000fe200078e0a00 */
[----:B------:R-:W-:Y:S02]  /*0290*/  @!P2 LOP3.LUT R0, RZ, R3, RZ, 0x33, !PT ;  /* 0x00000003ff00a212 */ /* 0x000fe400078e33ff */
[----:B------:R-:W-:Y:S02]  /*02a0*/  LEA.HI R4, R4, R4, RZ, 0x1 ;  /* 0x0000000404047211 */ /* 0x000fe400078f08ff */
        /* <DEDUP_REMOVED lines=11> */
[----:B------:R-:W-:Y:S01]  /*0360*/  IMAD R7, R3, UR6, RZ ;  /* 0x0000000603077c24 */ /* 0x000fe2000f8e02ff */
[----:B------:R-:W-:-:S06]  /*0370*/  UIADD3 UR4, UPT, UPT, UR4, -0x1, URZ ;  /* 0xffffffff04047890 */ /* 0x000fcc000fffe0ff */
[----:B------:R-:W-:Y:S06]  /*0380*/  BRA.U !UP0, `(.L_x_11) ;  /* 0x0000000508d07547 */ /* 0x000fec000b800000 */
[----:B------:R-:W0:Y:S01]  /*0390*/  LDC.64 R10, c[0x0][0x380] ;  /* 0x0000e000ff0a7b82 */ /* 0x000e220000000a00 */
[----:B------:R-:W-:Y:S01]  /*03a0*/  ULEA.HI UR5, UR4, 0x1, URZ, 0x1f ;  /* 0x0000000104057891 */ /* 0x000fe2000f8ff8ff */
[----:B------:R-:W-:Y:S01]  /*03b0*/  VIADD R8, R17, 0x4 ;  /* 0x0000000411087836 */ /* 0x000fe20000000000 */
[----:B------:R-:W-:Y:S01]  /*03c0*/  MOV R25, RZ ;  /* 0x000000ff00197202 */ /* 0x000fe20000000f00 */
[----:B------:R-:W-:Y:S01]  /*03d0*/  IMAD R4, R0, UR7, R17 ;  /* 0x0000000700047c24 */ /* 0x000fe2000f8e0211 */
[----:B------:R-:W-:Y:S01]  /*03e0*/  ULOP3.LUT UR5, UR5, 0x7ffffffc, URZ, 0xc0, !UPT ;  /* 0x7ffffffc05057892 */ /* 0x000fe2000f8ec0ff */
[----:B------:R-:W1:Y:S02]  /*03f0*/  LDCU.64 UR10, c[0x0][0x388] ;  /* 0x00007100ff0a77ac */ /* 0x000e640008000a00 */
[----:B------:R-:W2:Y:S01]  /*0400*/  LDC.64 R12, c[0x0][0x390] ;  /* 0x0000e400ff0c7b82 */ /* 0x000ea20000000a00 */
[----:B------:R-:W-:-:S07]  /*0410*/  UIADD3 UR5, UPT, UPT, -UR5, URZ, URZ ;  /* 0x000000ff05057290 */ /* 0x000fce000fffe1ff */
[----:B------:R-:W3:Y:S05]  /*0420*/  LDC.64 R14, c[0x0][0x398] ;  /* 0x0000e600ff0e7b82 */ /* 0x000eea0000000a00 */
.L_x_12:
        /* <DEDUP_REMOVED lines=8> */
[----:B------:R-:W2:Y:S04]  /*04b0*/  LDG.E.CONSTANT R19, desc[UR8][R16.64] ;  /* 0x0000000810137981 */ /* 0x000ea8000c1e9900 */
[----:B------:R0:W2:Y:S01]  /*04c0*/  LDG.E.CONSTANT R24, desc[UR8][R22.64] ;  /* 0x0000000816187981 */ /* 0x0000a2000c1e9900 */
[----:B------:R-:W-:Y:S02]  /*04d0*/  LEA.HI R21, R18, R6, RZ, 0x1b ;  /* 0x0000000612157211 */ /* 0x000fe400078fd8ff */
[----:B-1----:R-:W-:Y:S01]  /*04e0*/  IADD3 R28, PT, PT, R8, -0x2, RZ ;  /* 0xfffffffe081c7810 */ /* 0x002fe20007ffe0ff */
[----:B------:R-:W5:Y:S02]  /*04f0*/  LDG.E.CONSTANT R29, desc[UR8][R16.64+0x4] ;  /* 0x00000408101d7981 */ /* 0x000f64000c1e9900 */
[----:B---3--:R-:W-:-:S05]  /*0500*/  IMAD.WIDE.U32 R20, R21, 0x4, R14 ;  /* 0x0000000415147825 */ /* 0x008fca00078e000e */
[----:B------:R1:W3:Y:S01]  /*0510*/  LDG.E.CONSTANT R26, desc[UR8][R20.64] ;  /* 0x00000008141a7981 */ /* 0x0002e2000c1e9900 */
[----:B0-----:R-:W-:-:S05]  /*0520*/  LEA.HI R23, R28, R5, RZ, 0x1b ;  /* 0x000000051c177211 */ /* 0x001fca00078fd8ff */
[----:B-1----:R-:W-:Y:S01]  /*0530*/  IMAD.WIDE R20, R23, 0x4, R12 ;  /* 0x0000000417147825 */ /* 0x002fe200078e020c */
[----:B------:R-:W-:-:S05]  /*0540*/  LEA.HI R23, R28, R6, RZ, 0x1b ;  /* 0x000000061c177211 */ /* 0x000fca00078fd8ff */
[----:B------:R0:W5:Y:S01]  /*0550*/  LDG.E.CONSTANT R21, desc[UR8][R20.64] ;  /* 0x0000000814157981 */ /* 0x000162000c1e9900 */
[----:B----4-:R-:W-:-:S05]  /*0560*/  IMAD.SHL.U32 R18, R9, 0x4, RZ ;  /* 0x0000000409127824 */ /* 0x010fca00078e00ff */
[----:B------:R-:W-:Y:S02]  /*0570*/  LOP3.LUT R27, R18, 0x3c, RZ, 0xc0, !PT ;  /* 0x0000003c121b7812 */ /* 0x000fe400078ec0ff */
[----:B------:R-:W-:Y:S02]  /*0580*/  LEA.HI R18, R28, R7, RZ, 0x1f ;  /* 0x000000071c127211 */ /* 0x000fe400078ff8ff */
[----:B------:R-:W4:Y:S02]  /*0590*/  LDG.E.CONSTANT R28, desc[UR8][R16.64+0xc] ;  /* 0x00000c08101c7981 */ /* 0x000f24000c1e9900 */
[----:B------:R-:W1:Y:S01]  /*05a0*/  LDC R27, c[0x3][R27] ;  /* 0x00c000001b1b7b82 */ /* 0x000e620000000800 */
[----:B--2---:R-:W-:Y:S01]  /*05b0*/  FMUL R19, R24, R19 ;  /* 0x0000001318137220 */ /* 0x004fe20000400000 */
[----:B------:R-:W-:-:S03]  /*05c0*/  IADD3 R18, P0, PT, R18, UR10, RZ ;  /* 0x0000000a12127c10 */ /* 0x000fc6000ff1e0ff */
[----:B-1----:R-:W-:Y:S02]  /*05d0*/  FMUL R22, R27, R19 ;  /* 0x000000131b167220 */ /* 0x002fe40000400000 */
[----:B------:R-:W-:Y:S01]  /*05e0*/  IMAD.X R19, RZ, RZ, UR11, P0 ;  /* 0x0000000bff137e24 */ /* 0x000fe200080e06ff */
[----:B------:R-:W2:Y:S04]  /*05f0*/  LDG.E.CONSTANT R27, desc[UR8][R16.64+0x8] ;  /* 0x00000808101b7981 */ /* 0x000ea8000c1e9900 */
[----:B------:R-:W4:Y:S01]  /*0600*/  LDG.E.U8.CONSTANT R18, desc[UR8][R18.64] ;  /* 0x0000000812127981 */ /* 0x000f22000c1e9100 */
[----:B---3--:R-:W-:Y:S01]  /*0610*/  FFMA R25, R26, R22, R25 ;  /* 0x000000161a197223 */ /* 0x008fe20000000019 */
[----:B------:R-:W-:-:S06]  /*0620*/  IMAD.WIDE.U32 R22, R23, 0x4, R14 ;  /* 0x0000000417167825 */ /* 0x000fcc00078e000e */
[----:B------:R1:W3:Y:S01]  /*0630*/  LDG.E.CONSTANT R22, desc[UR8][R22.64] ;  /* 0x0000000816167981 */ /* 0x0002e2000c1e9900 */
[----:B------:R-:W-:-:S04]  /*0640*/  SHF.R.U32.HI R9, RZ, 0x4, R9 ;  /* 0x00000004ff097819 */ /* 0x000fc80000011609 */
[----:B------:R-:W-:-:S04]  /*0650*/  SHF.L.U32 R9, R9, 0x2, RZ ;  /* 0x0000000209097819 */ /* 0x000fc800000006ff */
[----:B0-----:R0:W1:Y:S01]  /*0660*/  LDC R20, c[0x3][R9] ;  /* 0x00c0000009147b82 */ /* 0x0010620000000800 */
[----:B-----5:R-:W-:Y:S01]  /*0670*/  FMUL R29, R24, R29 ;  /* 0x0000001d181d7220 */ /* 0x020fe20000400000 */
[----:B0-----:R-:W5:Y:S03]  /*0680*/  LDG.E.CONSTANT R9, desc[UR8][R16.64+0x1c] ;  /* 0x00001c0810097981 */ /* 0x001f66000c1e9900 */
[----:B-1----:R-:W-:-:S04]  /*0690*/  FMUL R20, R20, R29 ;  /* 0x0000001d14147220 */ /* 0x002fc80000400000 */
[----:B------:R-:W-:Y:S01]  /*06a0*/  FFMA R23, R26, R20, R25 ;  /* 0x000000141a177223 */ /* 0x000fe20000000019 */
[----:B------:R-:W-:Y:S01]  /*06b0*/  LEA.HI R29, R8, R5, RZ, 0x1b ;  /* 0x00000005081d7211 */ /* 0x000fe200078fd8ff */
[----:B------:R-:W5:Y:S04]  /*06c0*/  LDG.E.CONSTANT R26, desc[UR8][R16.64+0x10] ;  /* 0x00001008101a7981 */ /* 0x000f68000c1e9900 */
[----:B------:R-:W5:Y:S01]  /*06d0*/  LDG.E.CONSTANT R25, desc[UR8][R16.64+0x14] ;  /* 0x0000140810197981 */ /* 0x000f62000c1e9900 */
[----:B----4-:R-:W-:-:S05]  /*06e0*/  IMAD.SHL.U32 R19, R18, 0x4, RZ ;  /* 0x0000000412137824 */ /* 0x010fca00078e00ff */
[----:B------:R-:W-:-:S04]  /*06f0*/  LOP3.LUT R24, R19, 0x3c, RZ, 0xc0, !PT ;  /* 0x0000003c13187812 */ /* 0x000fc800078ec0ff */
[----:B------:R0:W1:Y:S01]  /*0700*/  LDC R19, c[0x3][R24] ;  /* 0x00c0000018137b82 */ /* 0x0000620000000800 */
[----:B------:R-:W-:-:S04]  /*0710*/  SHF.R.U32.HI R18, RZ, 0x4, R18 ;  /* 0x00000004ff127819 */ /* 0x000fc80000011612 */
[----:B------:R-:W-:Y:S01]  /*0720*/  SHF.L.U32 R18, R18, 0x2, RZ ;  /* 0x0000000212127819 */ /* 0x000fe200000006ff */
[C---:B--2---:R-:W-:Y:S01]  /*0730*/  FMUL R20, R21.reuse, R27 ;  /* 0x0000001b15147220 */ /* 0x044fe20000400000 */
[----:B0-----:R0:W2:Y:S04]  /*0740*/  LDG.E.CONSTANT R24, desc[UR8][R16.64+0x18] ;  /* 0x0000180810187981 */ /* 0x0010a8000c1e9900 */
[----:B------:R-:W4:Y:S01]  /*0750*/  LDC R18, c[0x3][R18] ;  /* 0x00c0000012127b82 */ /* 0x000f220000000800 */
[----:B------:R-:W-:Y:S01]  /*0760*/  FMUL R27, R21, R28 ;  /* 0x0000001c151b7220 */ /* 0x000fe20000400000 */
[----:B0-----:R-:W-:-:S05]  /*0770*/  IMAD.WIDE R16, R29, 0x4, R12 ;  /* 0x000000041d107825 */ /* 0x001fca00078e020c */
[----:B------:R-:W5:Y:S01]  /*0780*/  LDG.E.CONSTANT R29, desc[UR8][R16.64] ;  /* 0x00000008101d7981 */ /* 0x000f62000c1e9900 */
[----:B-1----:R-:W-:Y:S01]  /*0790*/  FMUL R19, R19, R20 ;  /* 0x0000001413137220 */ /* 0x002fe20000400000 */
[----:B------:R-:W-:-:S04]  /*07a0*/  LEA.HI R20, R8, R7, RZ, 0x1f ;  /* 0x0000000708147211 */ /* 0x000fc800078ff8ff */
[----:B------:R-:W-:Y:S01]  /*07b0*/  IADD3 R20, P0, PT, R20, UR10, RZ ;  /* 0x0000000a14147c10 */ /* 0x000fe2000ff1e0ff */
[----:B---3--:R-:W-:Y:S01]  /*07c0*/  FFMA R19, R22, R19, R23 ;  /* 0x0000001316137223 */ /* 0x008fe20000000017 */
[----:B------:R-:W-:-:S03]  /*07d0*/  IADD3 R23, PT, PT, R8, 0x2, RZ ;  /* 0x0000000208177810 */ /* 0x000fc60007ffe0ff */
[----:B------:R-:W-:Y:S02]  /*07e0*/  IMAD.X R21, RZ, RZ, UR11, P0 ;  /* 0x0000000bff157e24 */ /* 0x000fe400080e06ff */
[----:B----4-:R-:W-:Y:S01]  /*07f0*/  FMUL R28, R18, R27 ;  /* 0x0000001b121c7220 */ /* 0x010fe20000400000 */
[C---:B------:R-:W-:Y:S02]  /*0800*/  LEA.HI R18, R23.reuse, R5, RZ, 0x1b ;  /* 0x0000000517127211 */ /* 0x040fe400078fd8ff */
[----:B------:R0:W3:Y:S01]  /*0810*/  LDG.E.U8.CONSTANT R27, desc[UR8][R20.64] ;  /* 0x00000008141b7981 */ /* 0x0000e2000c1e9100 */
[----:B------:R-:W-:Y:S01]  /*0820*/  FFMA R28, R22, R28, R19 ;  /* 0x0000001c161c7223 */ /* 0x000fe20000000013 */
[C---:B0-----:R-:W-:Y:S02]  /*0830*/  LEA.HI R21, R23.reuse, R6, RZ, 0x1b ;  /* 0x0000000617157211 */ /* 0x041fe400078fd8ff */
[----:B------:R-:W-:-:S04]  /*0840*/  LEA.HI R23, R23, R7, RZ, 0x1f ;  /* 0x0000000717177211 */ /* 0x000fc800078ff8ff */
[----:B------:R-:W-:-:S05]  /*0850*/  IADD3 R22, P0, PT, R23, UR10, RZ ;  /* 0x0000000a17167c10 */ /* 0x000fca000ff1e0ff */
[----:B------:R-:W-:-:S05]  /*0860*/  IMAD.X R23, RZ, RZ, UR11, P0 ;  /* 0x0000000bff177e24 */ /* 0x000fca00080e06ff */
[----:B------:R-:W4:Y:S01]  /*0870*/  LDG.E.U8.CONSTANT R22, desc[UR8][R22.64] ;  /* 0x0000000816167981 */ /* 0x000f22000c1e9100 */
[----:B------:R-:W-:-:S05]  /*0880*/  LEA.HI R19, R8, R6, RZ, 0x1b ;  /* 0x0000000608137211 */ /* 0x000fca00078fd8ff */
[----:B------:R-:W-:-:S04]  /*0890*/  IMAD.WIDE.U32 R16, R19, 0x4, R14 ;  /* 0x0000000413107825 */ /* 0x000fc800078e000e */
[----:B------:R-:W-:Y:S02]  /*08a0*/  IMAD.WIDE R18, R18, 0x4, R12 ;  /* 0x0000000412127825 */ /* 0x000fe400078e020c */
[----:B------:R3:W2:Y:S02]  /*08b0*/  LDG.E.CONSTANT R17, desc[UR8][R16.64] ;  /* 0x0000000810117981 */ /* 0x0006a4000c1e9900 */
[----:B------:R-:W-:Y:S02]  /*08c0*/  IMAD.WIDE.U32 R20, R21, 0x4, R14 ;  /* 0x0000000415147825 */ /* 0x000fe400078e000e */
[----:B------:R0:W2:Y:S04]  /*08d0*/  LDG.E.CONSTANT R18, desc[UR8][R18.64] ;  /* 0x0000000812127981 */ /* 0x0000a8000c1e9900 */
[----:B------:R1:W2:Y:S01]  /*08e0*/  LDG.E.CONSTANT R20, desc[UR8][R20.64] ;  /* 0x0000000814147981 */ /* 0x0002a2000c1e9900 */
[----:B------:R-:W-:-:S04]  /*08f0*/  UIADD3 UR5, UPT, UPT, UR5, 0x4, URZ ;  /* 0x0000000405057890 */ /* 0x000fc8000fffe0ff */
[----:B------:R-:W-:Y:S01]  /*0900*/  UISETP.NE.AND UP0, UPT, UR5, URZ, UPT ;  /* 0x000000ff0500728c */ /* 0x000fe2000bf05270 */
[----:B------:R-:W-:Y:S01]  /*0910*/  IADD3 R8, PT, PT, R8, 0x8, RZ ;  /* 0x0000000808087810 */ /* 0x000fe20007ffe0ff */
[----:B------:R-:W-:Y:S02]  /*0920*/  VIADD R4, R4, 0x8 ;  /* 0x0000000804047836 */ /* 0x000fe40000000000 */
[C---:B-----5:R-:W-:Y:S01]  /*0930*/  FMUL R26, R29.reuse, R26 ;  /* 0x0000001a1d1a7220 */ /* 0x060fe20000400000 */
[----:B------:R-:W-:Y:S01]  /*0940*/  FMUL R25, R29, R25 ;  /* 0x000000191d197220 */ /* 0x000fe20000400000 */
[----:B---3--:R-:W-:Y:S02]  /*0950*/  SHF.L.U32 R16, R27, 0x2, RZ ;  /* 0x000000021b107819 */ /* 0x008fe400000006ff */
[----:B------:R-:W-:Y:S02]  /*0960*/  SHF.R.U32.HI R27, RZ, 0x4, R27 ;  /* 0x00000004ff1b7819 */ /* 0x000fe4000001161b */
[----:B------:R-:W-:-:S03]  /*0970*/  LOP3.LUT R29, R16, 0x3c, RZ, 0xc0, !PT ;  /* 0x0000003c101d7812 */ /* 0x000fc600078ec0ff */
[----:B------:R-:W-:-:S03]  /*0980*/  IMAD.SHL.U32 R27, R27, 0x4, RZ ;  /* 0x000000041b1b7824 */ /* 0x000fc600078e00ff */
[----:B------:R-:W3:Y:S08]  /*0990*/  LDC R29, c[0x3][R29] ;  /* 0x00c000001d1d7b82 */ /* 0x000ef00000000800 */
[----:B------:R-:W5:Y:S01]  /*09a0*/  LDC R27, c[0x3][R27] ;  /* 0x00c000001b1b7b82 */ /* 0x000f620000000800 */
[----:B----4-:R-:W-:Y:S02]  /*09b0*/  SHF.L.U32 R16, R22, 0x2, RZ ;  /* 0x0000000216107819 */ /* 0x010fe400000006ff */
[----:B0-----:R-:W-:-:S02]  /*09c0*/  SHF.R.U32.HI R19, RZ, 0x4, R22 ;  /* 0x00000004ff137819 */ /* 0x001fc40000011616 */
[----:B-1----:R-:W-:-:S03]  /*09d0*/  LOP3.LUT R21, R16, 0x3c, RZ, 0xc0, !PT ;  /* 0x0000003c10157812 */ /* 0x002fc600078ec0ff */
[----:B------:R-:W-:Y:S02]  /*09e0*/  IMAD.SHL.U32 R16, R19, 0x4, RZ ;  /* 0x0000000413107824 */ /* 0x000fe400078e00ff */
[----:B------:R-:W0:Y:S08]  /*09f0*/  LDC R19, c[0x3][R21] ;  /* 0x00c0000015137b82 */ /* 0x000e300000000800 */
[----:B------:R-:W1:Y:S01]  /*0a00*/  LDC R16, c[0x3][R16] ;  /* 0x00c0000010107b82 */ /* 0x000e620000000800 */
[C---:B--2---:R-:W-:Y:S01]  /*0a10*/  FMUL R24, R18.reuse, R24 ;  /* 0x0000001812187220 */ /* 0x044fe20000400000 */
[----:B------:R-:W-:Y:S01]  /*0a20*/  FMUL R9, R18, R9 ;  /* 0x0000000912097220 */ /* 0x000fe20000400000 */
[----:B---3--:R-:W-:-:S04]  /*0a30*/  FMUL R26, R29, R26 ;  /* 0x0000001a1d1a7220 */ /* 0x008fc80000400000 */
[----:B------:R-:W-:Y:S01]  /*0a40*/  FFMA R26, R17, R26, R28 ;  /* 0x0000001a111a7223 */ /* 0x000fe2000000001c */
[----:B-----5:R-:W-:-:S04]  /*0a50*/  FMUL R25, R27, R25 ;  /* 0x000000191b197220 */ /* 0x020fc80000400000 */
[----:B------:R-:W-:Y:S01]  /*0a60*/  FFMA R25, R17, R25, R26 ;  /* 0x0000001911197223 */ /* 0x000fe2000000001a */
[----:B0-----:R-:W-:-:S04]  /*0a70*/  FMUL R19, R19, R24 ;  /* 0x0000001813137220 */ /* 0x001fc80000400000 */
[----:B------:R-:W-:Y:S01]  /*0a80*/  FFMA R25, R20, R19, R25 ;  /* 0x0000001314197223 */ /* 0x000fe20000000019 */
[----:B-1----:R-:W-:-:S04]  /*0a90*/  FMUL R18, R16, R9 ;  /* 0x0000000910127220 */ /* 0x002fc80000400000 */
[----:B------:R-:W-:Y:S01]  /*0aa0*/  FFMA R25, R20, R18, R25 ;  /* 0x0000001214197223 */ /* 0x000fe20000000019 */
[----:B------:R-:W-:Y:S06]  /*0ab0*/  BRA.U UP0, `(.L_x_12) ;  /* 0xfffffff9005c7547 */ /* 0x000fec000b83ffff */
[----:B------:R-:W-:-:S07]  /*0ac0*/  IADD3 R17, PT, PT, R8, -0x4, RZ ;  /* 0xfffffffc08117810 */ /* 0x000fce0007ffe0ff */
.L_x_11:
[----:B------:R-:W-:-:S04]  /*0ad0*/  ULEA.HI UR5, UR4, 0x1, URZ, 0x1f ;  /* 0x0000000104057891 */ /* 0x000fc8000f8ff8ff */
[----:B------:R-:W-:-:S09]  /*0ae0*/  ULOP3.LUT UP0, UR5, UR5, 0x3, URZ, 0xc0, !UPT ;  /* 0x0000000305057892 */ /* 0x000fd2000f80c0ff */
[----:B------:R-:W-:Y:S05]  /*0af0*/  BRA.U !UP0, `(.L_x_10) ;  /* 0x0000000508707547 */ /* 0x000fea000b800000 */
[----:B------:R-:W-:Y:S02]  /*0b00*/  UISETP.NE.AND UP1, UPT, UR5, 0x1, UPT ;  /* 0x000000010500788c */ /* 0x000fe4000bf25270 */
[----:B------:R-:W-:-:S07]  /*0b10*/  ULOP3.LUT UP0, URZ, UR4, 0x2, URZ, 0xc0, !UPT ;  /* 0x0000000204ff7892 */ /* 0x000fce000f80c0ff */
[----:B------:R-:W-:Y:S05]  /*0b20*/  BRA.U !UP1, `(.L_x_13) ;  /* 0x0000000109e47547 */ /* 0x000fea000b800000 */
[----:B------:R-:W0:Y:S01]  /*0b30*/  LDCU.64 UR4, c[0x0][0x388] ;  /* 0x00007100ff0477ac */ /* 0x000e220008000a00 */
[CC--:B------:R-:W-:Y:S01]  /*0b40*/  LEA.HI R18, R17.reuse, R7.reuse, RZ, 0x1f ;  /* 0x0000000711127211 */ /* 0x0c0fe200078ff8ff */
[----:B------:R-:W-:Y:S01]  /*0b50*/  VIADD R20, R17, 0x2 ;  /* 0x0000000211147836 */ /* 0x000fe20000000000 */
[----:B------:R-:W1:Y:S04]  /*0b60*/  LDC.64 R10, c[0x0][0x390] ;  /* 0x0000e400ff0a7b82 */ /* 0x000e680000000a00 */
[----:B------:R-:W-:-:S04]  /*0b70*/  LEA.HI R22, R20, R7, RZ, 0x1f ;  /* 0x0000000714167211 */ /* 0x000fc800078ff8ff */
        /* <DEDUP_REMOVED lines=8> */
[----:B------:R3:W5:Y:S01]  /*0c00*/  LDG.E.U8.CONSTANT R16, desc[UR8][R22.64] ;  /* 0x0000000816107981 */ /* 0x000762000c1e9100 */
[C---:B------:R-:W-:Y:S02]  /*0c10*/  LEA.HI R15, R17.reuse, R5, RZ, 0x1b ;  /* 0x00000005110f7211 */ /* 0x040fe400078fd8ff */
[----:B----4-:R-:W-:-:S03]  /*0c20*/  LEA.HI R19, R17, R6, RZ, 0x1b ;  /* 0x0000000611137211 */ /* 0x010fc600078fd8ff */
[----:B-1----:R-:W-:-:S04]  /*0c30*/  IMAD.WIDE R14, R15, 0x4, R10 ;  /* 0x000000040f0e7825 */ /* 0x002fc800078e020a */
[----:B---3--:R-:W-:Y:S01]  /*0c40*/  IMAD R21, R0, UR4, R17 ;  /* 0x0000000400157c24 */ /* 0x008fe2000f8e0211 */
[----:B------:R-:W-:Y:S01]  /*0c50*/  LEA.HI R23, R20, R5, RZ, 0x1b ;  /* 0x0000000514177211 */ /* 0x000fe200078fd8ff */
[----:B------:R-:W3:Y:S02]  /*0c60*/  LDG.E.CONSTANT R14, desc[UR8][R14.64] ;  /* 0x000000080e0e7981 */ /* 0x000ee4000c1e9900 */
[----:B--2---:R-:W-:-:S05]  /*0c70*/  IMAD.WIDE R12, R21, 0x4, R12 ;  /* 0x00000004150c7825 */ /* 0x004fca00078e020c */
[----:B------:R-:W3:Y:S01]  /*0c80*/  LDG.E.CONSTANT R21, desc[UR8][R12.64] ;  /* 0x000000080c157981 */ /* 0x000ee2000c1e9900 */
[----:B0-----:R-:W-:Y:S01]  /*0c90*/  IMAD.WIDE.U32 R18, R19, 0x4, R8 ;  /* 0x0000000413127825 */ /* 0x001fe200078e0008 */
[----:B------:R-:W-:Y:S02]  /*0ca0*/  LEA.HI R29, R20, R6, RZ, 0x1b ;  /* 0x00000006141d7211 */ /* 0x000fe400078fd8ff */
[----:B------:R-:W2:Y:S01]  /*0cb0*/  LDG.E.CONSTANT R27, desc[UR8][R12.64+0x8] ;  /* 0x000008080c1b7981 */ /* 0x000ea2000c1e9900 */
[----:B------:R-:W-:-:S03]  /*0cc0*/  IMAD.WIDE R10, R23, 0x4, R10 ;  /* 0x00000004170a7825 */ /* 0x000fc600078e020a */
[----:B------:R-:W4:Y:S01]  /*0cd0*/  LDG.E.CONSTANT R23, desc[UR8][R12.64+0x4] ;  /* 0x000004080c177981 */ /* 0x000f22000c1e9900 */
[----:B------:R-:W-:-:S03]  /*0ce0*/  IMAD.WIDE.U32 R8, R29, 0x4, R8 ;  /* 0x000000041d087825 */ /* 0x000fc600078e0008 */
[----:B------:R0:W2:Y:S04]  /*0cf0*/  LDG.E.CONSTANT R18, desc[UR8][R18.64] ;  /* 0x0000000812127981 */ /* 0x0000a8000c1e9900 */
[----:B------:R-:W2:Y:S04]  /*0d00*/  LDG.E.CONSTANT R10, desc[UR8][R10.64] ;  /* 0x000000080a0a7981 */ /* 0x000ea8000c1e9900 */
[----:B------:R-:W2:Y:S04]  /*0d10*/  LDG.E.CONSTANT R15, desc[UR8][R12.64+0xc] ;  /* 0x00000c080c0f7981 */ /* 0x000ea8000c1e9900 */
[----:B------:R1:W2:Y:S01]  /*0d20*/  LDG.E.CONSTANT R8, desc[UR8][R8.64] ;  /* 0x0000000808087981 */ /* 0x0002a2000c1e9900 */
[----:B------:R-:W-:-:S02]  /*0d30*/  IADD3 R17, PT, PT, R17, 0x4, RZ ;  /* 0x0000000411117810 */ /* 0x000fc40007ffe0ff */
[----:B-----5:R-:W-:-:S04]  /*0d40*/  SHF.L.U32 R20, R4, 0x2, RZ ;  /* 0x0000000204147819 */ /* 0x020fc800000006ff */
[----:B------:R-:W-:Y:S02]  /*0d50*/  LOP3.LUT R22, R20, 0x3c, RZ, 0xc0, !PT ;  /* 0x0000003c14167812 */ /* 0x000fe400078ec0ff */
[----:B------:R-:W-:Y:S02]  /*0d60*/  SHF.R.U32.HI R20, RZ, 0x4, R4 ;  /* 0x00000004ff147819 */ /* 0x000fe40000011604 */
[----:B------:R-:W5:Y:S01]  /*0d70*/  LDC R4, c[0x3][R22] ;  /* 0x00c0000016047b82 */ /* 0x000f620000000800 */
[----:B0-----:R-:W-:Y:S02]  /*0d80*/  SHF.L.U32 R19, R16, 0x2, RZ ;  /* 0x0000000210137819 */ /* 0x001fe400000006ff */
[----:B------:R-:W-:Y:S01]  /*0d90*/  IMAD.SHL.U32 R20, R20, 0x4, RZ ;  /* 0x0000000414147824 */ /* 0x000fe200078e00ff */
[----:B------:R-:W-:Y:S02]  /*0da0*/  SHF.R.U32.HI R16, RZ, 0x4, R16 ;  /* 0x00000004ff107819 */ /* 0x000fe40000011610 */
[----:B------:R-:W-:-:S03]  /*0db0*/  LOP3.LUT R19, R19, 0x3c, RZ, 0xc0, !PT ;  /* 0x0000003c13137812 */ /* 0x000fc600078ec0ff */
[----:B------:R-:W0:Y:S01]  /*0dc0*/  LDC R20, c[0x3][R20] ;  /* 0x00c0000014147b82 */ /* 0x000e220000000800 */
[----:B------:R-:W-:-:S07]  /*0dd0*/  IMAD.SHL.U32 R16, R16, 0x4, RZ ;  /* 0x0000000410107824 */ /* 0x000fce00078e00ff */
[----:B-1----:R-:W1:Y:S08]  /*0de0*/  LDC R9, c[0x3][R19] ;  /* 0x00c0000013097b82 */ /* 0x002e700000000800 */
[----:B------:R-:W1:Y:S01]  /*0df0*/  LDC R16, c[0x3][R16] ;  /* 0x00c0000010107b82 */ /* 0x000e620000000800 */
[C---:B---3--:R-:W-:Y:S01]  /*0e00*/  FMUL R21, R14.reuse, R21 ;  /* 0x000000150e157220 */ /* 0x048fe20000400000 */
[----:B----4-:R-:W-:Y:S01]  /*0e10*/  FMUL R23, R14, R23 ;  /* 0x000000170e177220 */ /* 0x010fe20000400000 */
[C---:B--2---:R-:W-:Y:S01]  /*0e20*/  FMUL R12, R10.reuse, R27 ;  /* 0x0000001b0a0c7220 */ /* 0x044fe20000400000 */
[----:B------:R-:W-:Y:S01]  /*0e30*/  FMUL R15, R10, R15 ;  /* 0x0000000f0a0f7220 */ /* 0x000fe20000400000 */
[----:B-----5:R-:W-:-:S04]  /*0e40*/  FMUL R4, R4, R21 ;  /* 0x0000001504047220 */ /* 0x020fc80000400000 */
[----:B------:R-:W-:Y:S01]  /*0e50*/  FFMA R25, R18, R4, R25 ;  /* 0x0000000412197223 */ /* 0x000fe20000000019 */
[----:B0-----:R-:W-:-:S04]  /*0e60*/  FMUL R4, R20, R23 ;  /* 0x0000001714047220 */ /* 0x001fc80000400000 */
[----:B------:R-:W-:Y:S01]  /*0e70*/  FFMA R25, R18, R4, R25 ;  /* 0x0000000412197223 */ /* 0x000fe20000000019 */
[----:B-1----:R-:W-:-:S04]  /*0e80*/  FMUL R9, R9, R12 ;  /* 0x0000000c09097220 */ /* 0x002fc80000400000 */
[----:B------:R-:W-:Y:S01]  /*0e90*/  FFMA R25, R8, R9, R25 ;  /* 0x0000000908197223 */ /* 0x000fe20000000019 */
[----:B------:R-:W-:-:S04]  /*0ea0*/  FMUL R4, R16, R15 ;  /* 0x0000000f10047220 */ /* 0x000fc80000400000 */
[----:B------:R-:W-:-:S07]  /*0eb0*/  FFMA R25, R8, R4, R25 ;  /* 0x0000000408197223 */ /* 0x000fce0000000019 */
.L_x_13:
        /* <DEDUP_REMOVED lines=8> */
[----:B------:R-:W-:-:S05]  /*0f40*/  IMAD.X R13, RZ, RZ, UR5, P0 ;  /* 0x00000005ff0d7e24 */ /* 0x000fca00080e06ff */
[----:B------:R-:W4:Y:S01]  /*0f50*/  LDG.E.U8.CONSTANT R12, desc[UR8][R12.64] ;  /* 0x000000080c0c7981 */ /* 0x000f22000c1e9100 */
[----:B------:R-:W-:-:S05]  /*0f60*/  LEA.HI R5, R17, R5, RZ, 0x1b ;  /* 0x0000000511057211 */ /* 0x000fca00078fd8ff */
[----:B-1----:R-:W-:-:S04]  /*0f70*/  IMAD.WIDE R4, R5, 0x4, R10 ;  /* 0x0000000405047825 */ /* 0x002fc800078e020a */
[----:B0-----:R-:W-:Y:S01]  /*0f80*/  IMAD R7, R0, UR4, R17 ;  /* 0x0000000400077c24 */ /* 0x001fe2000f8e0211 */
[----:B------:R-:W-:Y:S01]  /*0f90*/  LEA.HI R17, R17, R6, RZ, 0x1b ;  /* 0x0000000611117211 */ /* 0x000fe200078fd8ff */
[----:B------:R-:W5:Y:S02]  /*0fa0*/  LDG.E.CONSTANT R4, desc[UR8][R4.64] ;  /* 0x0000000804047981 */ /* 0x000f64000c1e9900 */
[----:B--2---:R-:W-:-:S05]  /*0fb0*/  IMAD.WIDE R10, R7, 0x4, R14 ;  /* 0x00000004070a7825 */ /* 0x004fca00078e020e */
[----:B------:R-:W5:Y:S01]  /*0fc0*/  LDG.E.CONSTANT R7, desc[UR8][R10.64] ;  /* 0x000000080a077981 */ /* 0x000f62000c1e9900 */
[----:B---3--:R-:W-:-:S03]  /*0fd0*/  IMAD.WIDE.U32 R8, R17, 0x4, R8 ;  /* 0x0000000411087825 */ /* 0x008fc600078e0008 */
[----:B------:R-:W2:Y:S04]  /*0fe0*/  LDG.E.CONSTANT R13, desc[UR8][R10.64+0x4] ;  /* 0x000004080a0d7981 */ /* 0x000ea8000c1e9900 */
[----:B------:R-:W3:Y:S01]  /*0ff0*/  LDG.E.CONSTANT R8, desc[UR8][R8.64] ;  /* 0x0000000808087981 */ /* 0x000ee2000c1e9900 */
[----:B----4-:R-:W-:Y:S02]  /*1000*/  SHF.L.U32 R6, R12, 0x2, RZ ;  /* 0x000000020c067819 */ /* 0x010fe400000006ff */
[----:B------:R-:W-:Y:S02]  /*1010*/  SHF.R.U32.HI R12, RZ, 0x4, R12 ;  /* 0x00000004ff0c7819 */ /* 0x000fe4000001160c */
[----:B------:R-:W-:-:S03]  /*1020*/  LOP3.LUT R14, R6, 0x3c, RZ, 0xc0, !PT ;  /* 0x0000003c060e7812 */ /* 0x000fc600078ec0ff */
[----:B------:R-:W-:Y:S01]  /*1030*/  IMAD.SHL.U32 R12, R12, 0x4, RZ ;  /* 0x000000040c0c7824 */ /* 0x000fe200078e00ff */
[----:B------:R-:W0:Y:S08]  /*1040*/  LDC R6, c[0x3][R14] ;  /* 0x00c000000e067b82 */ /* 0x000e300000000800 */
[----:B------:R-:W1:Y:S01]  /*1050*/  LDC R12, c[0x3][R12] ;  /* 0x00c000000c0c7b82 */ /* 0x000e620000000800 */
[C---:B-----5:R-:W-:Y:S01]  /*1060*/  FMUL R7, R4.reuse, R7 ;  /* 0x0000000704077220 */ /* 0x060fe20000400000 */
[----:B--2---:R-:W-:-:S03]  /*1070*/  FMUL R13, R4, R13 ;  /* 0x0000000d040d7220 */ /* 0x004fc60000400000 */
[----:B0-----:R-:W-:-:S04]  /*1080*/  FMUL R6, R6, R7 ;  /* 0x0000000706067220 */ /* 0x001fc80000400000 */
[----:B---3--:R-:W-:Y:S01]  /*1090*/  FFMA R25, R8, R6, R25 ;  /* 0x0000000608197223 */ /* 0x008fe20000000019 */
[----:B-1----:R-:W-:-:S04]  /*10a0*/  FMUL R4, R12, R13 ;  /* 0x0000000d0c047220 */ /* 0x002fc80000400000 */
[----:B------:R-:W-:-:S07]  /*10b0*/  FFMA R25, R8, R4, R25 ;  /* 0x0000000408197223 */ /* 0x000fce0000000019 */
.L_x_10:
        /* <DEDUP_REMOVED lines=11> */
[----:B------:R-:W2:Y:S01]  /*1170*/  LDCU.64 UR4, c[0x0][0x3a0] ;  /* 0x00007400ff0477ac */ /* 0x000ea20008000a00 */
[----:B-1----:R-:W-:Y:S01]  /*1180*/  FADD R9, R7, R2 ;  /* 0x0000000207097221 */ /* 0x002fe20000000000 */
[----:B0-----:R-:W-:Y:S02]  /*1190*/  HFMA2 R7, -RZ, RZ, 0.96630859375, -0.0022525787353515625 ;  /* 0x3bbb989dff077431 */ /* 0x001fe400000001ff */
[----:B------:R-:W-:Y:S01]  /*11a0*/  IMAD.MOV.U32 R2, RZ, RZ, RZ ;  /* 0x000000ffff027224 */ /* 0x000fe200078e00ff */
[----:B--2---:R-:W-:-:S04]  /*11b0*/  UISETP.NE.U32.AND UP0, UPT, UR4, URZ, UPT ;  /* 0x000000ff0400728c */ /* 0x004fc8000bf05070 */
[----:B------:R-:W-:-:S09]  /*11c0*/  UISETP.NE.AND.EX UP0, UPT, UR5, URZ, UPT, UP0 ;  /* 0x000000ff0500728c */ /* 0x000fd2000bf05300 */
[----:B------:R-:W-:Y:S05]  /*11d0*/  BRA.U !UP0, `(.L_x_14) ;  /* 0x00000001080c7547 */ /* 0x000fea000b800000 */
[----:B------:R-:W0:Y:S02]  /*11e0*/  LDC.64 R4, c[0x0][0x3a0] ;  /* 0x0000e800ff047b82 */ /* 0x000e240000000a00 */
[----:B0-----:R-:W-:-:S05]  /*11f0*/  IMAD.WIDE.U32 R4, R3, 0x4, R4 ;  /* 0x0000000403047825 */ /* 0x001fca00078e0004 */
[----:B------:R0:W5:Y:S02]  /*1200*/  LDG.E.CONSTANT R2, desc[UR8][R4.64] ;  /* 0x0000000804027981 */ /* 0x000164000c1e9900 */
.L_x_14:
[----:B-----5:R-:W-:Y:S01]  /*1210*/  FADD R2, R9, R2 ;  /* 0x0000000209027221 */ /* 0x020fe20000000000 */
[----:B0-----:R-:W-:Y:S01]  /*1220*/  MOV R5, 0x437c0000 ;  /* 0x437c000000057802 */ /* 0x001fe20000000f00 */
[----:B------:R-:W-:Y:S02]  /*1230*/  BSSY.RECONVERGENT B0, `(.L_x_15) ;  /* 0x0000014000007945 */ /* 0x000fe40003800200 */
[----:B------:R-:W-:-:S04]  /*1240*/  FFMA.SAT R4, R2, -R7, 0.5 ;  /* 0x3f00000002047423 */ /* 0x000fc80000002807 */
[----:B------:R-:W-:-:S04]  /*1250*/  FFMA.RM R4, R4, R5, 12582913 ;  /* 0x4b40000104047423 */ /* 0x000fc80000004005 */
[C---:B------:R-:W-:Y:S01]  /*1260*/  FADD R5, R4.reuse, -12583039 ;  /* 0xcb40007f04057421 */ /* 0x040fe20000000000 */
[----:B------:R-:W-:-:S03]  /*1270*/  IMAD.SHL.U32 R4, R4, 0x800000, RZ ;  /* 0x0080000004047824 */ /* 0x000fc600078e00ff */
[----:B------:R-:W-:-:S04]  /*1280*/  FFMA R5, R2, -1.4426950216293334961, -R5 ;  /* 0xbfb8aa3b02057823 */ /* 0x000fc80000000805 */
[----:B------:R-:W-:-:S06]  /*1290*/  FFMA R5, R2, -1.925963033500011079e-08, R5 ;  /* 0xb2a5706002057823 */ /* 0x000fcc0000000005 */
[----:B------:R-:W0:Y:S02]  /*12a0*/  MUFU.EX2 R5, R5 ;  /* 0x0000000500057308 */ /* 0x000e240000000800 */
[----:B0-----:R-:W-:-:S06]  /*12b0*/  FFMA R9, R4, R5, 1 ;  /* 0x3f80000004097423 */ /* 0x001fcc0000000005 */
[----:B------:R-:W0:Y:S08]  /*12c0*/  MUFU.RCP R4, R9 ;  /* 0x0000000900047308 */ /* 0x000e300000001000 */
[----:B------:R-:W1:Y:S01]  /*12d0*/  FCHK P0, R2, R9 ;  /* 0x0000000902007302 */ /* 0x000e620000000000 */
[----:B0-----:R-:W-:-:S04]  /*12e0*/  FFMA R7, -R9, R4, 1 ;  /* 0x3f80000009077423 */ /* 0x001fc80000000104 */
[----:B------:R-:W-:-:S04]  /*12f0*/  FFMA R7, R4, R7, R4 ;  /* 0x0000000704077223 */ /* 0x000fc80000000004 */
[----:B------:R-:W-:-:S04]  /*1300*/  FFMA R4, R2, R7, RZ ;  /* 0x0000000702047223 */ /* 0x000fc800000000ff */
[----:B------:R-:W-:-:S04]  /*1310*/  FFMA R6, -R9, R4, R2 ;  /* 0x0000000409067223 */ /* 0x000fc80000000102 */
[----:B------:R-:W-:Y:S01]  /*1320*/  FFMA R7, R7, R6, R4 ;  /* 0x0000000607077223 */ /* 0x000fe20000000004 */
[----:B-1----:R-:W-:Y:S06]  /*1330*/  @!P0 BRA `(.L_x_16) ;  /* 0x00000000000c8947 */ /* 0x002fec0003800000 */
[----:B------:R-:W-:-:S07]  /*1340*/  MOV R4, 0x1360 ;  /* 0x0000136000047802 */ /* 0x000fce0000000f00 */
[----:B------:R-:W-:Y:S05]  /*1350*/  CALL.REL.NOINC `($__internal_0_$__cuda_sm3x_div_rn_noftz_f32_slowpath) ;  /* 0x0000000000207944 */ /* 0x000fea0003c00000 */
[----:B------:R-:W-:-:S07]  /*1360*/  MOV R7, R2 ;  /* 0x0000000200077202 */ /* 0x000fce0000000f00 */
.L_x_16:
[----:B------:R-:W-:Y:S05]  /*1370*/  BSYNC.RECONVERGENT B0 ;  /* 0x0000000000007941 */ /* 0x000fea0003800200 */
.L_x_15:
[----:B------:R-:W0:Y:S01]  /*1380*/  LDC.64 R4, c[0x0][0x3a8] ;  /* 0x0000ea00ff047b82 */ /* 0x000e220000000a00 */
[----:B------:R-:W1:Y:S02]  /*1390*/  LDCU UR4, c[0x0][0x3b4] ;  /* 0x00007680ff0477ac */ /* 0x000e640008000800 */
[----:B-1----:R-:W-:-:S04]  /*13a0*/  IMAD R3, R0, UR4, R3 ;  /* 0x0000000400037c24 */ /* 0x002fc8000f8e0203 */
[----:B0-----:R-:W-:-:S05]  /*13b0*/  IMAD.WIDE R2, R3, 0x4, R4 ;  /* 0x0000000403027825 */ /* 0x001fca00078e0204 */
[----:B------:R-:W-:Y:S01]  /*13c0*/  STG.E desc[UR8][R2.64], R7 ;  /* 0x0000000702007986 */ /* 0x000fe2000c101908 */
[----:B------:R-:W-:Y:S05]  /*13d0*/  EXIT ;  /* 0x000000000000794d */ /* 0x000fea0003800000 */
        .weak           $__internal_0_$__cuda_sm3x_div_rn_noftz_f32_slowpath
        .type           $__internal_0_$__cuda_sm3x_div_rn_noftz_f32_slowpath,@function
        .size           $__internal_0_$__cuda_sm3x_div_rn_noftz_f32_slowpath,(.L_x_48 - $__internal_0_$__cuda_sm3x_div_rn_noftz_f32_slowpath)
$__internal_0_$__cuda_sm3x_div_rn_noftz_f32_slowpath:
[----:B------:R-:W-:Y:S01]  /*13e0*/  SHF.R.U32.HI R6, RZ, 0x17, R9 ;  /* 0x00000017ff067819 */ /* 0x000fe20000011609 */
[----:B------:R-:W-:Y:S01]  /*13f0*/  BSSY.RECONVERGENT B1, `(.L_x_17) ;  /* 0x0000065000017945 */ /* 0x000fe20003800200 */
[--C-:B------:R-:W-:Y:S02]  /*1400*/  SHF.R.U32.HI R5, RZ, 0x17, R2.reuse ;  /* 0x00000017ff057819 */ /* 0x100fe40000011602 */
[----:B------:R-:W-:Y:S01]  /*1410*/  LOP3.LUT R12, R6, 0xff, RZ, 0xc0, !PT ;  /* 0x000000ff060c7812 */ /* 0x000fe200078ec0ff */
[----:B------:R-:W-:Y:S01]  /*1420*/  IMAD.MOV.U32 R6, RZ, RZ, R2 ;  /* 0x000000ffff067224 */ /* 0x000fe200078e0002 */
[----:B------:R-:W-:Y:S02]  /*1430*/  LOP3.LUT R10, R5, 0xff, RZ, 0xc0, !PT ;  /* 0x000000ff050a7812 */ /* 0x000fe400078ec0ff */
[----:B------:R-:W-:Y:S01]  /*1440*/  MOV R7, R9 ;  /* 0x0000000900077202 */ /* 0x000fe20000000f00 */
[----:B------:R-:W-:Y:S01]  /*1450*/  VIADD R13, R12, 0xffffffff ;  /* 0xffffffff0c0d7836 */ /* 0x000fe20000000000 */
[----:B------:R-:W-:-:S04]  /*1460*/  IADD3 R11, PT, PT, R10, -0x1, RZ ;  /* 0xffffffff0a0b7810 */ /* 0x000fc80007ffe0ff */
[----:B------:R-:W-:-:S04]  /*1470*/  ISETP.GT.U32.AND P0, PT, R13, 0xfd, PT ;  /* 0x000000fd0d00780c */ /* 0x000fc80003f04070 */
[----:B------:R-:W-:-:S13]  /*1480*/  ISETP.GT.U32.OR P0, PT, R11, 0xfd, P0 ;  /* 0x000000fd0b00780c */ /* 0x000fda0000704470 */
[----:B------:R-:W-:Y:S01]  /*1490*/  @!P0 IMAD.MOV.U32 R8, RZ, RZ, RZ ;  /* 0x000000ffff088224 */ /* 0x000fe200078e00ff */
[----:B------:R-:W-:Y:S06]  /*14a0*/  @!P0 BRA `(.L_x_18) ;  /* 0x0000000000608947 */ /* 0x000fec0003800000 */
[----:B------:R-:W-:Y:S02]  /*14b0*/  FSETP.GTU.FTZ.AND P0, PT, |R2|, +INF , PT ;  /* 0x7f8000000200780b */ /* 0x000fe40003f1c200 */
[----:B------:R-:W-:Y:S02]  /*14c0*/  FSETP.GTU.FTZ.AND P1, PT, |R9|, +INF , PT ;  /* 0x7f8000000900780b */ /* 0x000fe40003f3c200 */
[----:B------:R-:W-:Y:S02]  /*14d0*/  MOV R5, R9 ;  /* 0x0000000900057202 */ /* 0x000fe40000000f00 */
[----:B------:R-:W-:-:S13]  /*14e0*/  PLOP3.LUT P0, PT, P0, P1, PT, 0xf8, 0x8f ;  /* 0x00000000008f781c */ /* 0x000fda0000703f70 */
[----:B------:R-:W-:Y:S05]  /*14f0*/  @P0 BRA `(.L_x_19) ;  /* 0x00000004004c0947 */ /* 0x000fea0003800000 */
[----:B------:R-:W-:-:S13]  /*1500*/  LOP3.LUT P0, RZ, R7, 0x7fffffff, R6, 0xc8, !PT ;  /* 0x7fffffff07ff7812 */ /* 0x000fda000780c806 */
[----:B------:R-:W-:Y:S05]  /*1510*/  @!P0 BRA `(.L_x_20) ;  /* 0x00000004003c8947 */ /* 0x000fea0003800000 */
[C---:B------:R-:W-:Y:S02]  /*1520*/  FSETP.NEU.FTZ.AND P2, PT, |R2|.reuse, +INF , PT ;  /* 0x7f8000000200780b */ /* 0x040fe40003f5d200 */
[----:B------:R-:W-:Y:S02]  /*1530*/  FSETP.NEU.FTZ.AND P1, PT, |R5|, +INF , PT ;  /* 0x7f8000000500780b */ /* 0x000fe40003f3d200 */
[----:B------:R-:W-:-:S11]  /*1540*/  FSETP.NEU.FTZ.AND P0, PT, |R2|, +INF , PT ;  /* 0x7f8000000200780b */ /* 0x000fd60003f1d200 */
[----:B------:R-:W-:Y:S05]  /*1550*/  @!P1 BRA !P2, `(.L_x_20) ;  /* 0x00000004002c9947 */ /* 0x000fea0005000000 */
[----:B------:R-:W-:-:S04]  /*1560*/  LOP3.LUT P2, RZ, R6, 0x7fffffff, RZ, 0xc0, !PT ;  /* 0x7fffffff06ff7812 */ /* 0x000fc8000784c0ff */
[----:B------:R-:W-:-:S13]  /*1570*/  PLOP3.LUT P1, PT, P1, P2, PT, 0x2f, 0xf2 ;  /* 0x0000000000f2781c */ /* 0x000fda0000f24577 */
[----:B------:R-:W-:Y:S05]  /*1580*/  @P1 BRA `(.L_x_21) ;  /* 0x0000000400181947 */ /* 0x000fea0003800000 */
[----:B------:R-:W-:-:S04]  /*1590*/  LOP3.LUT P1, RZ, R7, 0x7fffffff, RZ, 0xc0, !PT ;  /* 0x7fffffff07ff7812 */ /* 0x000fc8000782c0ff */
[----:B------:R-:W-:-:S13]  /*15a0*/  PLOP3.LUT P0, PT, P0, P1, PT, 0x2f, 0xf2 ;  /* 0x0000000000f2781c */ /* 0x000fda0000702577 */
[----:B------:R-:W-:Y:S05]  /*15b0*/  @P0 BRA `(.L_x_22) ;  /* 0x0000000400000947 */ /* 0x000fea0003800000 */
[----:B------:R-:W-:Y:S02]  /*15c0*/  ISETP.GE.AND P0, PT, R11, RZ, PT ;  /* 0x000000ff0b00720c */ /* 0x000fe40003f06270 */
[----:B------:R-:W-:-:S11]  /*15d0*/  ISETP.GE.AND P1, PT, R13, RZ, PT ;  /* 0x000000ff0d00720c */ /* 0x000fd60003f26270 */
[----:B------:R-:W-:Y:S01]  /*15e0*/  @P0 IMAD.MOV.U32 R8, RZ, RZ, RZ ;  /* 0x000000ffff080224 */ /* 0x000fe200078e00ff */
[----:B------:R-:W-:Y:S01]  /*15f0*/  @!P0 MOV R8, 0xffffffc0 ;  /* 0xffffffc000088802 */ /* 0x000fe20000000f00 */
[----:B------:R-:W-:Y:S01]  /*1600*/  @!P0 FFMA R6, R2, 1.84467440737095516160e+19, RZ ;  /* 0x5f80000002068823 */ /* 0x000fe200000000ff */
[----:B------:R-:W-:-:S03]  /*1610*/  @!P1 FFMA R7, R5, 1.84467440737095516160e+19, RZ ;  /* 0x5f80000005079823 */ /* 0x000fc600000000ff */
[----:B------:R-:W-:-:S07]  /*1620*/  @!P1 VIADD R8, R8, 0x40 ;  /* 0x0000004008089836 */ /* 0x000fce0000000000 */
.L_x_18:
[----:B------:R-:W-:Y:S01]  /*1630*/  LEA R2, R12, 0xc0800000, 0x17 ;  /* 0xc08000000c027811 */ /* 0x000fe200078eb8ff */
[----:B------:R-:W-:Y:S01]  /*1640*/  VIADD R5, R10, 0xffffff81 ;  /* 0xffffff810a057836 */ /* 0x000fe20000000000 */
[----:B------:R-:W-:Y:S02]  /*1650*/  BSSY.RECONVERGENT B2, `(.L_x_23) ;  /* 0x0000035000027945 */ /* 0x000fe40003800200 */
[----:B------:R-:W-:Y:S01]  /*1660*/  IADD3 R7, PT, PT, -R2, R7, RZ ;  /* 0x0000000702077210 */ /* 0x000fe20007ffe1ff */
[----:B------:R-:W-:-:S03]  /*1670*/  IMAD R2, R5, -0x800000, R6 ;  /* 0xff80000005027824 */ /* 0x000fc600078e0206 */
[----:B------:R0:W1:Y:S01]  /*1680*/  MUFU.RCP R9, R7 ;  /* 0x0000000700097308 */ /* 0x0000620000001000 */
[----:B------:R-:W-:Y:S01]  /*1690*/  FADD.FTZ R11, -R7, -RZ ;  /* 0x800000ff070b7221 */ /* 0x000fe20000010100 */
[----:B0-----:R-:W-:-:S04]  /*16a0*/  IADD3 R7, PT, PT, R5, 0x7f, -R12 ;  /* 0x0000007f05077810 */ /* 0x001fc80007ffe80c */
[----:B------:R-:W-:Y:S01]  /*16b0*/  IADD3 R7, PT, PT, R7, R8, RZ ;  /* 0x0000000807077210 */ /* 0x000fe20007ffe0ff */
[----:B-1----:R-:W-:-:S04]  /*16c0*/  FFMA R10, R9, R11, 1 ;  /* 0x3f800000090a7423 */ /* 0x002fc8000000000b */
[----:B------:R-:W-:-:S04]  /*16d0*/  FFMA R13, R9, R10, R9 ;  /* 0x0000000a090d7223 */ /* 0x000fc80000000009 */
[----:B------:R-:W-:-:S04]  /*16e0*/  FFMA R6, R2, R13, RZ ;  /* 0x0000000d02067223 */ /* 0x000fc800000000ff */
[----:B------:R-:W-:-:S04]  /*16f0*/  FFMA R9, R11, R6, R2 ;  /* 0x000000060b097223 */ /* 0x000fc80000000002 */
[----:B------:R-:W-:-:S04]  /*1700*/  FFMA R6, R13, R9, R6 ;  /* 0x000000090d067223 */ /* 0x000fc80000000006 */
[----:B------:R-:W-:-:S04]  /*1710*/  FFMA R11, R11, R6, R2 ;  /* 0x000000060b0b7223 */ /* 0x000fc80000000002 */
[----:B------:R-:W-:-:S05]  /*1720*/  FFMA R2, R13, R11, R6 ;  /* 0x0000000b0d027223 */ /* 0x000fca0000000006 */
[----:B------:R-:W-:-:S04]  /*1730*/  SHF.R.U32.HI R5, RZ, 0x17, R2 ;  /* 0x00000017ff057819 */ /* 0x000fc80000011602 */
[----:B------:R-:W-:-:S04]  /*1740*/  LOP3.LUT R5, R5, 0xff, RZ, 0xc0, !PT ;  /* 0x000000ff05057812 */ /* 0x000fc800078ec0ff */
[----:B------:R-:W-:-:S05]  /*1750*/  IADD3 R9, PT, PT, R5, R7, RZ ;  /* 0x0000000705097210 */ /* 0x000fca0007ffe0ff */
[----:B------:R-:W-:-:S05]  /*1760*/  VIADD R5, R9, 0xffffffff ;  /* 0xffffffff09057836 */ /* 0x000fca0000000000 */
[----:B------:R-:W-:-:S13]  /*1770*/  ISETP.GE.U32.AND P0, PT, R5, 0xfe, PT ;  /* 0x000000fe0500780c */ /* 0x000fda0003f06070 */
[----:B------:R-:W-:Y:S05]  /*1780*/  @!P0 BRA `(.L_x_24) ;  /* 0x0000000000808947 */ /* 0x000fea0003800000 */
[----:B------:R-:W-:-:S13]  /*1790*/  ISETP.GT.AND P0, PT, R9, 0xfe, PT ;  /* 0x000000fe0900780c */ /* 0x000fda0003f04270 */
[----:B------:R-:W-:Y:S05]  /*17a0*/  @P0 BRA `(.L_x_25) ;  /* 0x00000000006c0947 */ /* 0x000fea0003800000 */
[----:B------:R-:W-:-:S13]  /*17b0*/  ISETP.GE.AND P0, PT, R9, 0x1, PT ;  /* 0x000000010900780c */ /* 0x000fda0003f06270 */
[----:B------:R-:W-:Y:S05]  /*17c0*/  @P0 BRA `(.L_x_26) ;  /* 0x0000000000740947 */ /* 0x000fea0003800000 */
[----:B------:R-:W-:Y:S02]  /*17d0*/  ISETP.GE.AND P0, PT, R9, -0x18, PT ;  /* 0xffffffe80900780c */ /* 0x000fe40003f06270 */
[----:B------:R-:W-:-:S11]  /*17e0*/  LOP3.LUT R2, R2, 0x80000000, RZ, 0xc0, !PT ;  /* 0x8000000002027812 */ /* 0x000fd600078ec0ff */
[----:B------:R-:W-:Y:S05]  /*17f0*/  @!P0 BRA `(.L_x_26) ;  /* 0x0000000000688947 */ /* 0x000fea0003800000 */
[-CC-:B------:R-:W-:Y:S01]  /*1800*/  FFMA.RZ R5, R13, R11.reuse, R6.reuse ;  /* 0x0000000b0d057223 */ /* 0x180fe2000000c006 */
[C---:B------:R-:W-:Y:S02]  /*1810*/  IADD3 R8, PT, PT, R9.reuse, 0x20, RZ ;  /* 0x0000002009087810 */ /* 0x040fe40007ffe0ff */
[----:B------:R-:W-:Y:S02]  /*1820*/  ISETP.NE.AND P2, PT, R9, RZ, PT ;  /* 0x000000ff0900720c */ /* 0x000fe40003f45270 */
[----:B------:R-:W-:Y:S01]  /*1830*/  LOP3.LUT R7, R5, 0x7fffff, RZ, 0xc0, !PT ;  /* 0x007fffff05077812 */ /* 0x000fe200078ec0ff */
[CCC-:B------:R-:W-:Y:S01]  /*1840*/  FFMA.RP R5, R13.reuse, R11.reuse, R6.reuse ;  /* 0x0000000b0d057223 */ /* 0x1c0fe20000008006 */
[----:B------:R-:W-:Y:S01]  /*1850*/  FFMA.RM R6, R13, R11, R6 ;  /* 0x0000000b0d067223 */ /* 0x000fe20000004006 */
[----:B------:R-:W-:Y:S02]  /*1860*/  ISETP.NE.AND P1, PT, R9, RZ, PT ;  /* 0x000000ff0900720c */ /* 0x000fe40003f25270 */
[----:B------:R-:W-:-:S02]  /*1870*/  LOP3.LUT R7, R7, 0x800000, RZ, 0xfc, !PT ;  /* 0x0080000007077812 */ /* 0x000fc400078efcff */
[----:B------:R-:W-:Y:S02]  /*1880*/  IADD3 R9, PT, PT, -R9, RZ, RZ ;  /* 0x000000ff09097210 */ /* 0x000fe40007ffe1ff */
[----:B------:R-:W-:Y:S02]  /*1890*/  SHF.L.U32 R8, R7, R8, RZ ;  /* 0x0000000807087219 */ /* 0x000fe400000006ff */
[----:B------:R-:W-:Y:S02]  /*18a0*/  FSETP.NEU.FTZ.AND P0, PT, R5, R6, PT ;  /* 0x000000060500720b */ /* 0x000fe40003f1d000 */
[----:B------:R-:W-:Y:S02]  /*18b0*/  SEL R6, R9, RZ, P2 ;  /* 0x000000ff09067207 */ /* 0x000fe40001000000 */
[----:B------:R-:W-:Y:S02]  /*18c0*/  ISETP.NE.AND P1, PT, R8, RZ, P1 ;  /* 0x000000ff0800720c */ /* 0x000fe40000f25270 */
[----:B------:R-:W-:-:S02]  /*18d0*/  SHF.R.U32.HI R6, RZ, R6, R7 ;  /* 0x00000006ff067219 */ /* 0x000fc40000011607 */
[----:B------:R-:W-:Y:S02]  /*18e0*/  PLOP3.LUT P0, PT, P0, P1, PT, 0xf8, 0x8f ;  /* 0x00000000008f781c */ /* 0x000fe40000703f70 */
[----:B------:R-:W-:Y:S02]  /*18f0*/  SHF.R.U32.HI R8, RZ, 0x1, R6 ;  /* 0x00000001ff087819 */ /* 0x000fe40000011606 */
[----:B------:R-:W-:-:S04]  /*1900*/  SEL R5, RZ, 0x1, !P0 ;  /* 0x00000001ff057807 */ /* 0x000fc80004000000 */
[----:B------:R-:W-:-:S04]  /*1910*/  LOP3.LUT R5, R5, 0x1, R8, 0xf8, !PT ;  /* 0x0000000105057812 */ /* 0x000fc800078ef808 */
[----:B------:R-:W-:-:S05]  /*1920*/  LOP3.LUT R5, R5, R6, RZ, 0xc0, !PT ;  /* 0x0000000605057212 */ /* 0x000fca00078ec0ff */
[----:B------:R-:W-:-:S05]  /*1930*/  IMAD.IADD R5, R8, 0x1, R5 ;  /* 0x0000000108057824 */ /* 0x000fca00078e0205 */
[----:B------:R-:W-:Y:S01]  /*1940*/  LOP3.LUT R2, R5, R2, RZ, 0xfc, !PT ;  /* 0x0000000205027212 */ /* 0x000fe200078efcff */
[----:B------:R-:W-:Y:S06]  /*1950*/  BRA `(.L_x_26) ;  /* 0x0000000000107947 */ /* 0x000fec0003800000 */
.L_x_25:
[----:B------:R-:W-:-:S04]  /*1960*/  LOP3.LUT R2, R2, 0x80000000, RZ, 0xc0, !PT ;  /* 0x8000000002027812 */ /* 0x000fc800078ec0ff */
[----:B------:R-:W-:Y:S01]  /*1970*/  LOP3.LUT R2, R2, 0x7f800000, RZ, 0xfc, !PT ;  /* 0x7f80000002027812 */ /* 0x000fe200078efcff */
[----:B------:R-:W-:Y:S06]  /*1980*/  BRA `(.L_x_26) ;  /* 0x0000000000047947 */ /* 0x000fec0003800000 */
.L_x_24:
[----:B------:R-:W-:-:S07]  /*1990*/  LEA R2, R7, R2, 0x17 ;  /* 0x0000000207027211 */ /* 0x000fce00078eb8ff */
.L_x_26:
[----:B------:R-:W-:Y:S05]  /*19a0*/  BSYNC.RECONVERGENT B2 ;  /* 0x0000000000027941 */ /* 0x000fea0003800200 */
.L_x_23:
[----:B------:R-:W-:Y:S05]  /*19b0*/  BRA `(.L_x_27) ;  /* 0x0000000000207947 */ /* 0x000fea0003800000 */
.L_x_22:
[----:B------:R-:W-:-:S04]  /*19c0*/  LOP3.LUT R2, R7, 0x80000000, R6, 0x48, !PT ;  /* 0x8000000007027812 */ /* 0x000fc800078e4806 */
[----:B------:R-:W-:Y:S01]  /*19d0*/  LOP3.LUT R2, R2, 0x7f800000, RZ, 0xfc, !PT ;  /* 0x7f80000002027812 */ /* 0x000fe200078efcff */
[----:B------:R-:W-:Y:S06]  /*19e0*/  BRA `(.L_x_27) ;  /* 0x0000000000147947 */ /* 0x000fec0003800000 */
.L_x_21:
[----:B------:R-:W-:Y:S01]  /*19f0*/  LOP3.LUT R2, R7, 0x80000000, R6, 0x48, !PT ;  /* 0x8000000007027812 */ /* 0x000fe200078e4806 */
[----:B------:R-:W-:Y:S06]  /*1a00*/  BRA `(.L_x_27) ;  /* 0x00000000000c7947 */ /* 0x000fec0003800000 */
.L_x_20:
[----:B------:R-:W0:Y:S01]  /*1a10*/  MUFU.RSQ R2, -QNAN ;  /* 0xffc0000000027908 */ /* 0x000e220000001400 */
[----:B------:R-:W-:Y:S05]  /*1a20*/  BRA `(.L_x_27) ;  /* 0x0000000000047947 */ /* 0x000fea0003800000 */
.L_x_19:
[----:B------:R-:W-:-:S07]  /*1a30*/  FADD.FTZ R2, R2, R5 ;  /* 0x0000000502027221 */ /* 0x000fce0000010000 */
.L_x_27:
[----:B------:R-:W-:Y:S05]  /*1a40*/  BSYNC.RECONVERGENT B1 ;  /* 0x0000000000017941 */ /* 0x000fea0003800200 */
.L_x_17:
[----:B------:R-:W-:-:S04]  /*1a50*/  HFMA2 R5, -RZ, RZ, 0, 0 ;  /* 0x00000000ff057431 */ /* 0x000fc800000001ff */
[----:B0-----:R-:W-:Y:S05]  /*1a60*/  RET.REL.NODEC R4 `(_ZN8turbo_pi27nvfp4_gemv_packed_bias_siluEPKfPKhS1_S1_S1_Pfiii) ;  /* 0xffffffe404647950 */ /* 0x001fea0003c3ffff */
.L_x_28:
        /* <DEDUP_REMOVED lines=9> */
.L_x_48:


//--------------------- .text._ZN8turbo_pi27nvfp4_gemv_packed_bias_geluEPKfPKhS1_S1_S1_Pfiii --------------------------
	.section	.text._ZN8turbo_pi27nvfp4_gemv_packed_bias_geluEPKfPKhS1_S1_S1_Pfiii,"ax",@progbits
	.align	128
        .global         _ZN8turbo_pi27nvfp4_gemv_packed_bias_geluEPKfPKhS1_S1_S1_Pfiii
        .type           _ZN8turbo_pi27nvfp4_gemv_packed_bias_geluEPKfPKhS1_S1_S1_Pfiii,@function
        .size           _ZN8turbo_pi27nvfp4_gemv_packed_bias_geluEPKfPKhS1_S1_S1_Pfiii,(.L_x_52 - _ZN8turbo_pi27nvfp4_gemv_packed_bias_geluEPKfPKhS1_S1_S1_Pfiii)
        .other          _ZN8turbo_pi27nvfp4_gemv_packed_bias_geluEPKfPKhS1_S1_S1_Pfiii,@"STO_CUDA_ENTRY STV_DEFAULT"
_ZN8turbo_pi27nvfp4_gemv_packed_bias_geluEPKfPKhS1_S1_S1_Pfiii:
.text._ZN8turbo_pi27nvfp4_gemv_packed_bias_geluEPKfPKhS1_S1_S1_Pfiii:
        /* <DEDUP_REMOVED lines=12> */
[----:B------:R-:W-:Y:S02]  /*00c0*/  MOV R25, RZ ;  /* 0x000000ff00197202 */ /* 0x000fe40000000f00 */
        /* <DEDUP_REMOVED lines=11> */
[----:B------:R-:W-:Y:S01]  /*0180*/  IMAD R11, R2, R9, RZ ;  /* 0x00000009020b7224 */ /* 0x000fe200078e02ff */
[----:B------:R-:W-:-:S03]  /*0190*/  IABS R2, R6 ;  /* 0x0000000600027213 */ /* 0x000fc60000000000 */
[----:B------:R-:W-:-:S06]  /*01a0*/  IMAD.HI.U32 R5, R5, R11, R4 ;  /* 0x0000000b05057227 */ /* 0x000fcc00078e0004 */
[----:B------:R-:W-:-:S05]  /*01b0*/  IMAD.HI.U32 R0, R5, R2, RZ ;  /* 0x0000000205007227 */ /* 0x000fca00078e00ff */
[----:B------:R-:W-:-:S05]  /*01c0*/  IADD3 R5, PT, PT, -R0, RZ, RZ ;  /* 0x000000ff00057210 */ /* 0x000fca0007ffe1ff */
[----:B------:R-:W-:-:S05]  /*01d0*/  IMAD R2, R9, R5, R2 ;  /* 0x0000000509027224 */ /* 0x000fca00078e0202 */
[----:B------:R-:W-:-:S13]  /*01e0*/  ISETP.GT.U32.AND P2, PT, R9, R2, PT ;  /* 0x000000020900720c */ /* 0x000fda0003f44070 */
[-C--:B------:R-:W-:Y:S02]  /*01f0*/  @!P2 IADD3 R2, PT, PT, R2, -R9.reuse, RZ ;  /* 0x800000090202a210 */ /* 0x080fe40007ffe0ff */
[----:B------:R-:W-:Y:S02]  /*0200*/  @!P2 IADD3 R0, PT, PT, R0, 0x1, RZ ;  /* 0x000000010000a810 */ /* 0x000fe40007ffe0ff */
[----:B------:R-:W-:Y:S02]  /*0210*/  ISETP.GE.U32.AND P0, PT, R2, R9, PT ;  /* 0x000000090200720c */ /* 0x000fe40003f06070 */
[----:B------:R-:W-:Y:S02]  /*0220*/  LOP3.LUT R2, R6, R3, RZ, 0x3c, !PT ;  /* 0x0000000306027212 */ /* 0x000fe400078e3cff */
[----:B------:R-:W-:Y:S02]  /*0230*/  ISETP.NE.AND P2, PT, R3, RZ, PT ;  /* 0x000000ff0300720c */ /* 0x000fe40003f45270 */
[----:B------:R-:W-:-:S02]  /*0240*/  ISETP.GE.AND P1, PT, R2, RZ, PT ;  /* 0x000000ff0200720c */ /* 0x000fc40003f26270 */
[----:B------:R-:W-:-:S05]  /*0250*/  LOP3.LUT R2, R7, 0x1f, RZ, 0xc0, !PT ;  /* 0x0000001f07027812 */ /* 0x000fca00078ec0ff */
[----:B------:R-:W-:Y:S01]  /*0260*/  @P0 IADD3 R0, PT, PT, R0, 0x1, RZ ;  /* 0x0000000100000810 */ /* 0x000fe20007ffe0ff */
[----:B------:R-:W-:-:S05]  /*0270*/  IMAD R4, R2, UR5, RZ ;  /* 0x0000000502047c24 */ /* 0x000fca000f8e02ff */
[----:B------:R-:W-:Y:S02]  /*0280*/  @!P1 IADD3 R0, PT, PT, -R0, RZ, RZ ;  /* 0x000000ff00009210 */ /* 0x000fe40007ffe1ff */
        /* <DEDUP_REMOVED lines=14> */
[----:B------:R-:W-:-:S06]  /*0370*/  IMAD R7, R3, UR6, RZ ;  /* 0x0000000603077c24 */ /* 0x000fcc000f8e02ff */
[----:B------:R-:W-:Y:S05]  /*0380*/  BRA.U !UP0, `(.L_x_30) ;  /* 0x0000000508d07547 */ /* 0x000fea000b800000 */
[----:B------:R-:W0:Y:S01]  /*0390*/  LDC.64 R10, c[0x0][0x380] ;  /* 0x0000e000ff0a7b82 */ /* 0x000e220000000a00 */
[----:B------:R-:W-:Y:S01]  /*03a0*/  ULEA.HI UR5, UR4, 0x1, URZ, 0x1f ;  /* 0x0000000104057891 */ /* 0x000fe2000f8ff8ff */
[----:B------:R-:W-:Y:S01]  /*03b0*/  HFMA2 R25, -RZ, RZ, 0, 0 ;  /* 0x00000000ff197431 */ /* 0x000fe200000001ff */
[----:B------:R-:W-:Y:S01]  /*03c0*/  IADD3 R8, PT, PT, R17, 0x4, RZ ;  /* 0x0000000411087810 */ /* 0x000fe20007ffe0ff */
[----:B------:R-:W-:Y:S01]  /*03d0*/  IMAD R4, R0, UR7, R17 ;  /* 0x0000000700047c24 */ /* 0x000fe2000f8e0211 */
[----:B------:R-:W-:Y:S01]  /*03e0*/  ULOP3.LUT UR5, UR5, 0x7ffffffc, URZ, 0xc0, !UPT ;  /* 0x7ffffffc05057892 */ /* 0x000fe2000f8ec0ff */
[----:B------:R-:W1:Y:S02]  /*03f0*/  LDCU.64 UR10, c[0x0][0x388] ;  /* 0x00007100ff0a77ac */ /* 0x000e640008000a00 */
[----:B------:R-:W2:Y:S01]  /*0400*/  LDC.64 R12, c[0x0][0x390] ;  /* 0x0000e400ff0c7b82 */ /* 0x000ea20000000a00 */
[----:B------:R-:W-:-:S07]  /*0410*/  UIADD3 UR5, UPT, UPT, -UR5, URZ, URZ ;  /* 0x000000ff05057290 */ /* 0x000fce000fffe1ff */
[----:B------:R-:W3:Y:S05]  /*0420*/  LDC.64 R14, c[0x0][0x398] ;  /* 0x0000e600ff0e7b82 */ /* 0x000eea0000000a00 */
.L_x_31:
        /* <DEDUP_REMOVED lines=19> */
[----:B----4-:R-:W-:-:S04]  /*0560*/  SHF.L.U32 R18, R9, 0x2, RZ ;  /* 0x0000000209127819 */ /* 0x010fc800000006ff */
[----:B------:R-:W-:Y:S02]  /*0570*/  LOP3.LUT R27, R18, 0x3c, RZ, 0xc0, !PT ;  /* 0x0000003c121b7812 */ /* 0x000fe400078ec0ff */
[----:B------:R-:W-:Y:S02]  /*0580*/  LEA.HI R18, R28, R7, RZ, 0x1f ;  /* 0x000000071c127211 */ /* 0x000fe400078ff8ff */
[----:B------:R-:W4:Y:S02]  /*0590*/  LDG.E.CONSTANT R28, desc[UR8][R16.64+0xc] ;  /* 0x00000c08101c7981 */ /* 0x000f24000c1e9900 */
[----:B------:R-:W1:Y:S01]  /*05a0*/  LDC R27, c[0x3][R27] ;  /* 0x00c000001b1b7b82 */ /* 0x000e620000000800 */
[----:B--2---:R-:W-:Y:S01]  /*05b0*/  FMUL R19, R24, R19 ;  /* 0x0000001318137220 */ /* 0x004fe20000400000 */
[----:B------:R-:W-:-:S03]  /*05c0*/  IADD3 R18, P0, PT, R18, UR10, RZ ;  /* 0x0000000a12127c10 */ /* 0x000fc6000ff1e0ff */
[----:B-1----:R-:W-:Y:S01]  /*05d0*/  FMUL R22, R27, R19 ;  /* 0x000000131b167220 */ /* 0x002fe20000400000 */
[----:B------:R-:W-:Y:S01]  /*05e0*/  IADD3.X R19, PT, PT, RZ, UR11, RZ, P0, !PT ;  /* 0x0000000bff137c10 */ /* 0x000fe200087fe4ff */
[----:B------:R-:W2:Y:S04]  /*05f0*/  LDG.E.CONSTANT R27, desc[UR8][R16.64+0x8] ;  /* 0x00000808101b7981 */ /* 0x000ea8000c1e9900 */
[----:B------:R-:W4:Y:S01]  /*0600*/  LDG.E.U8.CONSTANT R18, desc[UR8][R18.64] ;  /* 0x0000000812127981 */ /* 0x000f22000c1e9100 */
[----:B---3--:R-:W-:Y:S01]  /*0610*/  FFMA R25, R26, R22, R25 ;  /* 0x000000161a197223 */ /* 0x008fe20000000019 */
[----:B------:R-:W-:-:S06]  /*0620*/  IMAD.WIDE.U32 R22, R23, 0x4, R14 ;  /* 0x0000000417167825 */ /* 0x000fcc00078e000e */
[----:B------:R1:W3:Y:S01]  /*0630*/  LDG.E.CONSTANT R22, desc[UR8][R22.64] ;  /* 0x0000000816167981 */ /* 0x0002e2000c1e9900 */
[----:B------:R-:W-:-:S05]  /*0640*/  SHF.R.U32.HI R9, RZ, 0x4, R9 ;  /* 0x00000004ff097819 */ /* 0x000fca0000011609 */
[----:B------:R-:W-:-:S04]  /*0650*/  IMAD.SHL.U32 R9, R9, 0x4, RZ ;  /* 0x0000000409097824 */ /* 0x000fc800078e00ff */
        /* <DEDUP_REMOVED lines=8> */
[----:B----4-:R-:W-:-:S04]  /*06e0*/  SHF.L.U32 R19, R18, 0x2, RZ ;  /* 0x0000000212137819 */ /* 0x010fc800000006ff */
        /* <DEDUP_REMOVED lines=14> */
[----:B------:R-:W-:Y:S02]  /*07d0*/  IADD3 R23, PT, PT, R8, 0x2, RZ ;  /* 0x0000000208177810 */ /* 0x000fe40007ffe0ff */
[----:B------:R-:W-:Y:S01]  /*07e0*/  IADD3.X R21, PT, PT, RZ, UR11, RZ, P0, !PT ;  /* 0x0000000bff157c10 */ /* 0x000fe200087fe4ff */
[----:B----4-:R-:W-:Y:S01]  /*07f0*/  FMUL R28, R18, R27 ;  /* 0x0000001b121c7220 */ /* 0x010fe20000400000 */
[----:B------:R-:W-:-:S03]  /*0800*/  LEA.HI R18, R23, R5, RZ, 0x1b ;  /* 0x0000000517127211 */ /* 0x000fc600078fd8ff */
[----:B------:R0:W3:Y:S01]  /*0810*/  LDG.E.U8.CONSTANT R27, desc[UR8][R20.64] ;  /* 0x00000008141b7981 */ /* 0x0000e2000c1e9100 */
[----:B------:R-:W-:Y:S01]  /*0820*/  FFMA R28, R22, R28, R19 ;  /* 0x0000001c161c7223 */ /* 0x000fe20000000013 */
[C---:B0-----:R-:W-:Y:S02]  /*0830*/  LEA.HI R21, R23.reuse, R6, RZ, 0x1b ;  /* 0x0000000617157211 */ /* 0x041fe400078fd8ff */
[----:B------:R-:W-:-:S04]  /*0840*/  LEA.HI R23, R23, R7, RZ, 0x1f ;  /* 0x0000000717177211 */ /* 0x000fc800078ff8ff */
[----:B------:R-:W-:-:S04]  /*0850*/  IADD3 R22, P0, PT, R23, UR10, RZ ;  /* 0x0000000a17167c10 */ /* 0x000fc8000ff1e0ff */
[----:B------:R-:W-:-:S05]  /*0860*/  IADD3.X R23, PT, PT, RZ, UR11, RZ, P0, !PT ;  /* 0x0000000bff177c10 */ /* 0x000fca00087fe4ff */
        /* <DEDUP_REMOVED lines=10> */
[----:B------:R-:W-:Y:S02]  /*0910*/  IADD3 R8, PT, PT, R8, 0x8, RZ ;  /* 0x0000000808087810 */ /* 0x000fe40007ffe0ff */
[----:B------:R-:W-:Y:S01]  /*0920*/  IADD3 R4, PT, PT, R4, 0x8, RZ ;  /* 0x0000000804047810 */ /* 0x000fe20007ffe0ff */
[C---:B-----5:R-:W-:Y:S01]  /*0930*/  FMUL R26, R29.reuse, R26 ;  /* 0x0000001a1d1a7220 */ /* 0x060fe20000400000 */
[----:B------:R-:W-:Y:S01]  /*0940*/  FMUL R25, R29, R25 ;  /* 0x000000191d197220 */ /* 0x000fe20000400000 */
[----:B---3--:R-:W-:Y:S02]  /*0950*/  SHF.L.U32 R16, R27, 0x2, RZ ;  /* 0x000000021b107819 */ /* 0x008fe400000006ff */
[----:B------:R-:W-:Y:S02]  /*0960*/  SHF.R.U32.HI R27, RZ, 0x4, R27 ;  /* 0x00000004ff1b7819 */ /* 0x000fe4000001161b */
[----:B------:R-:W-:-:S02]  /*0970*/  LOP3.LUT R29, R16, 0x3c, RZ, 0xc0, !PT ;  /* 0x0000003c101d7812 */ /* 0x000fc400078ec0ff */
[----:B------:R-:W-:-:S04]  /*0980*/  SHF.L.U32 R27, R27, 0x2, RZ ;  /* 0x000000021b1b7819 */ /* 0x000fc800000006ff */
        /* <DEDUP_REMOVED lines=20> */
.L_x_30:
[----:B------:R-:W-:-:S04]  /*0ad0*/  ULEA.HI UR5, UR4, 0x1, URZ, 0x1f ;  /* 0x0000000104057891 */ /* 0x000fc8000f8ff8ff */
        /* <DEDUP_REMOVED lines=40> */
[----:B------:R-:W-:Y:S01]  /*0d60*/  SHF.R.U32.HI R20, RZ, 0x4, R4 ;  /* 0x00000004ff147819 */ /* 0x000fe20000011604 */
[----:B0-----:R-:W-:Y:S01]  /*0d70*/  IMAD.SHL.U32 R19, R16, 0x4, RZ ;  /* 0x0000000410137824 */ /* 0x001fe200078e00ff */
[----:B------:R-:W0:Y:S02]  /*0d80*/  LDC R4, c[0x3][R22] ;  /* 0x00c0000016047b82 */ /* 0x000e240000000800 */
[----:B------:R-:W-:Y:S02]  /*0d90*/  SHF.L.U32 R20, R20, 0x2, RZ ;  /* 0x0000000214147819 */ /* 0x000fe400000006ff */
[----:B------:R-:W-:Y:S02]  /*0da0*/  SHF.R.U32.HI R16, RZ, 0x4, R16 ;  /* 0x00000004ff107819 */ /* 0x000fe40000011610 */
[----:B------:R-:W-:-:S02]  /*0db0*/  LOP3.LUT R19, R19, 0x3c, RZ, 0xc0, !PT ;  /* 0x0000003c13137812 */ /* 0x000fc400078ec0ff */
[----:B------:R-:W5:Y:S01]  /*0dc0*/  LDC R20, c[0x3][R20] ;  /* 0x00c0000014147b82 */ /* 0x000f620000000800 */
[----:B------:R-:W-:-:S07]  /*0dd0*/  SHF.L.U32 R16, R16, 0x2, RZ ;  /* 0x0000000210107819 */ /* 0x000fce00000006ff */
[----:B-1----:R-:W1:Y:S08]  /*0de0*/  LDC R9, c[0x3][R19] ;  /* 0x00c0000013097b82 */ /* 0x002e700000000800 */
[----:B------:R-:W1:Y:S01]  /*0df0*/  LDC R16, c[0x3][R16] ;  /* 0x00c0000010107b82 */ /* 0x000e620000000800 */
[C---:B---3--:R-:W-:Y:S01]  /*0e00*/  FMUL R21, R14.reuse, R21 ;  /* 0x000000150e157220 */ /* 0x048fe20000400000 */
[----:B----4-:R-:W-:Y:S01]  /*0e10*/  FMUL R23, R14, R23 ;  /* 0x000000170e177220 */ /* 0x010fe20000400000 */
[C---:B--2---:R-:W-:Y:S01]  /*0e20*/  FMUL R12, R10.reuse, R27 ;  /* 0x0000001b0a0c7220 */ /* 0x044fe20000400000 */
[----:B------:R-:W-:Y:S01]  /*0e30*/  FMUL R15, R10, R15 ;  /* 0x0000000f0a0f7220 */ /* 0x000fe20000400000 */
[----:B0-----:R-:W-:-:S04]  /*0e40*/  FMUL R4, R4, R21 ;  /* 0x0000001504047220 */ /* 0x001fc80000400000 */
[----:B------:R-:W-:Y:S01]  /*0e50*/  FFMA R25, R18, R4, R25 ;  /* 0x0000000412197223 */ /* 0x000fe20000000019 */
[----:B-----5:R-:W-:-:S04]  /*0e60*/  FMUL R4, R20, R23 ;  /* 0x0000001714047220 */ /* 0x020fc80000400000 */
[----:B------:R-:W-:Y:S01]  /*0e70*/  FFMA R25, R18, R4, R25 ;  /* 0x0000000412197223 */ /* 0x000fe20000000019 */
[----:B-1----:R-:W-:-:S04]  /*0e80*/  FMUL R9, R9, R12 ;  /* 0x0000000c09097220 */ /* 0x002fc80000400000 */
[----:B------:R-:W-:Y:S01]  /*0e90*/  FFMA R25, R8, R9, R25 ;  /* 0x0000000908197223 */ /* 0x000fe20000000019 */
[----:B------:R-:W-:-:S04]  /*0ea0*/  FMUL R4, R16, R15 ;  /* 0x0000000f10047220 */ /* 0x000fc80000400000 */
[----:B------:R-:W-:-:S07]  /*0eb0*/  FFMA R25, R8, R4, R25 ;  /* 0x0000000408197223 */ /* 0x000fce0000000019 */
.L_x_32:
        /* <DEDUP_REMOVED lines=22> */
[----:B------:R-:W-:Y:S02]  /*1020*/  LOP3.LUT R14, R6, 0x3c, RZ, 0xc0, !PT ;  /* 0x0000003c060e7812 */ /* 0x000fe400078ec0ff */
[----:B------:R-:W-:-:S02]  /*1030*/  SHF.L.U32 R12, R12, 0x2, RZ ;  /* 0x000000020c0c7819 */ /* 0x000fc400000006ff */
        /* <DEDUP_REMOVED lines=8> */
.L_x_29:
        /* <DEDUP_REMOVED lines=12> */
[----:B------:R-:W-:Y:S01]  /*1180*/  HFMA2 R6, -RZ, RZ, 0, 0 ;  /* 0x00000000ff067431 */ /* 0x000fe200000001ff */
[----:B--2---:R-:W-:Y:S01]  /*1190*/  ISETP.NE.U32.AND P0, PT, RZ, UR4, PT ;  /* 0x00000004ff007c0c */ /* 0x004fe2000bf05070 */
[----:B01----:R-:W-:Y:S01]  /*11a0*/  FADD R7, R7, R2 ;  /* 0x0000000207077221 */ /* 0x003fe20000000000 */
[----:B------:R-:W-:Y:S01]  /*11b0*/  HFMA2 R10, -RZ, RZ, 1.125, -9232 ;  /* 0x3c80f082ff0a7431 */ /* 0x000fe200000001ff */
[----:B------:R-:W-:Y:S01]  /*11c0*/  MOV R9, 0x3f800000 ;  /* 0x3f80000000097802 */ /* 0x000fe20000000f00 */
[----:B------:R-:W0:Y:S01]  /*11d0*/  LDCU UR4, c[0x0][0x3b4] ;  /* 0x00007680ff0477ac */ /* 0x000e220008000800 */
[----:B------:R-:W-:-:S13]  /*11e0*/  ISETP.NE.AND.EX P0, PT, RZ, UR5, PT, P0 ;  /* 0x00000005ff007c0c */ /* 0x000fda000bf05300 */
[----:B------:R-:W1:Y:S02]  /*11f0*/  @P0 LDC.64 R4, c[0x0][0x3a0] ;  /* 0x0000e800ff040b82 */ /* 0x000e640000000a00 */
[----:B-1----:R-:W-:-:S05]  /*1200*/  @P0 IMAD.WIDE.U32 R4, R3, 0x4, R4 ;  /* 0x0000000403040825 */ /* 0x002fca00078e0004 */
[----:B------:R1:W2:Y:S02]  /*1210*/  @P0 LDG.E.CONSTANT R6, desc[UR8][R4.64] ;  /* 0x0000000804060981 */ /* 0x0002a4000c1e9900 */
[----:B-1----:R-:W1:Y:S01]  /*1220*/  LDC.64 R4, c[0x0][0x3a8] ;  /* 0x0000ea00ff047b82 */ /* 0x002e620000000a00 */
[----:B--2---:R-:W-:-:S04]  /*1230*/  FADD R6, R7, R6 ;  /* 0x0000000607067221 */ /* 0x004fc80000000000 */
[----:B------:R-:W-:-:S04]  /*1240*/  FMUL R7, R6, R6 ;  /* 0x0000000606077220 */ /* 0x000fc80000400000 */
[----:B------:R-:W-:-:S04]  /*1250*/  FMUL R7, R6, R7 ;  /* 0x0000000706077220 */ /* 0x000fc80000400000 */
[----:B------:R-:W-:Y:S01]  /*1260*/  FFMA R7, R7, 0.044714998453855514526, R6 ;  /* 0x3d37271307077823 */ /* 0x000fe20000000006 */
[----:B------:R-:W-:-:S03]  /*1270*/  FMUL R6, R6, 0.5 ;  /* 0x3f00000006067820 */ /* 0x000fc60000400000 */
[----:B------:R-:W-:-:S04]  /*1280*/  FMUL R7, R7, 0.79788458347320556641 ;  /* 0x3f4c422a07077820 */ /* 0x000fc80000400000 */
[C---:B------:R-:W-:Y:S01]  /*1290*/  FMUL R2, |R7|.reuse, 2.8853900432586669922 ;  /* 0x4038aa3b07027820 */ /* 0x040fe20000400200 */
[C---:B------:R-:W-:Y:S01]  /*12a0*/  FMUL R11, R7.reuse, R7 ;  /* 0x00000007070b7220 */ /* 0x040fe20000400000 */
[C---:B------:R-:W-:Y:S02]  /*12b0*/  FSETP.GE.AND P1, PT, |R7|.reuse, 0.60000002384185791016, PT ;  /* 0x3f19999a0700780b */ /* 0x040fe40003f26200 */
[----:B------:R-:W-:Y:S01]  /*12c0*/  FSETP.GE.AND P0, PT, |R7|, 9.010913848876953125, PT ;  /* 0x41102cb40700780b */ /* 0x000fe20003f06200 */
[C---:B------:R-:W-:Y:S01]  /*12d0*/  FFMA R10, R11.reuse, R10, -0.052303962409496307373 ;  /* 0xbd563cae0b0a7423 */ /* 0x040fe2000000000a */
[----:B------:R-:W2:Y:S02]  /*12e0*/  MUFU.EX2 R2, R2 ;  /* 0x0000000200027308 */ /* 0x000ea40000000800 */
[----:B--2---:R-:W-:Y:S01]  /*12f0*/  FADD R8, R2, 1 ;  /* 0x3f80000002087421 */ /* 0x004fe20000000000 */
[----:B------:R-:W-:-:S04]  /*1300*/  FFMA R2, R11, R10, 0.1331529766321182251 ;  /* 0x3e0859410b027423 */ /* 0x000fc8000000000a */
[C---:B------:R-:W-:Y:S01]  /*1310*/  FFMA R2, R11.reuse, R2, -0.33332768082618713379 ;  /* 0xbeaaa9ed0b027423 */ /* 0x040fe20000000002 */
[----:B------:R-:W2:Y:S03]  /*1320*/  MUFU.RCP R8, R8 ;  /* 0x0000000800087308 */ /* 0x000ea60000001000 */
[----:B------:R-:W-:Y:S01]  /*1330*/  FFMA R2, R11, R2, RZ ;  /* 0x000000020b027223 */ /* 0x000fe200000000ff */
[----:B--2---:R-:W-:-:S05]  /*1340*/  FFMA R9, R8, -2, R9 ;  /* 0xc000000008097823 */ /* 0x004fca0000000009 */
[----:B------:R-:W-:-:S04]  /*1350*/  FSEL R8, R9, 1, !P0 ;  /* 0x3f80000009087808 */ /* 0x000fc80004000000 */
[--C-:B------:R-:W-:Y:S01]  /*1360*/  LOP3.LUT R8, R8, 0x80000000, R7.reuse, 0xb8, !PT ;  /* 0x8000000008087812 */ /* 0x100fe200078eb807 */
[----:B------:R-:W-:Y:S01]  /*1370*/  @!P1 FFMA R8, R7, R2, R7 ;  /* 0x0000000207089223 */ /* 0x000fe20000000007 */
[----:B0-----:R-:W-:-:S03]  /*1380*/  IMAD R7, R0, UR4, R3 ;  /* 0x0000000400077c24 */ /* 0x001fc6000f8e0203 */
[----:B------:R-:W-:Y:S01]  /*1390*/  FADD R3, R8, 1 ;  /* 0x3f80000008037421 */ /* 0x000fe20000000000 */
[----:B-1----:R-:W-:-:S04]  /*13a0*/  IMAD.WIDE R4, R7, 0x4, R4 ;  /* 0x0000000407047825 */ /* 0x002fc800078e0204 */
[----:B------:R-:W-:-:S05]  /*13b0*/  FMUL R3, R6, R3 ;  /* 0x0000000306037220 */ /* 0x000fca0000400000 */
[----:B------:R-:W-:Y:S01]  /*13c0*/  STG.E desc[UR8][R4.64], R3 ;  /* 0x0000000304007986 */ /* 0x000fe2000c101908 */
[----:B------:R-:W-:Y:S05]  /*13d0*/  EXIT ;  /* 0x000000000000794d */ /* 0x000fea0003800000 */
.L_x_33:
        /* <DEDUP_REMOVED lines=10> */
.L_x_52:


//--------------------- .text._ZN8turbo_pi22nvfp4_gemv_packed_biasEPKfPKhS1_S1_S1_Pfiii --------------------------
	.section	.text._ZN8turbo_pi22nvfp4_gemv_packed_biasEPKfPKhS1_S1_S1_Pfiii,"ax",@progbits
	.align	128
        .global         _ZN8turbo_pi22nvfp4_gemv_packed_biasEPKfPKhS1_S1_S1_Pfiii
        .type           _ZN8turbo_pi22nvfp4_gemv_packed_biasEPKfPKhS1_S1_S1_Pfiii,@function
        .size           _ZN8turbo_pi22nvfp4_gemv_packed_biasEPKfPKhS1_S1_S1_Pfiii,(.L_x_53 - _ZN8turbo_pi22nvfp4_gemv_packed_biasEPKfPKhS1_S1_S1_Pfiii)
        .other          _ZN8turbo_pi22nvfp4_gemv_packed_biasEPKfPKhS1_S1_S1_Pfiii,@"STO_CUDA_ENTRY STV_DEFAULT"
_ZN8turbo_pi22nvfp4_gemv_packed_biasEPKfPKhS1_S1_S1_Pfiii:
.text._ZN8turbo_pi22nvfp4_gemv_packed_biasEPKfPKhS1_S1_S1_Pfiii:
        /* <DEDUP_REMOVED lines=27> */
[----:B------:R-:W-:-:S04]  /*01b0*/  IMAD.HI.U32 R0, R5, R2, RZ ;  /* 0x0000000205007227 */ /* 0x000fc800078e00ff */
[----:B------:R-:W-:-:S04]  /*01c0*/  IMAD.MOV R5, RZ, RZ, -R0 ;  /* 0x000000ffff057224 */ /* 0x000fc800078e0a00 */
        /* <DEDUP_REMOVED lines=30> */
[----:B------:R-:W-:Y:S02]  /*03b0*/  HFMA2 R25, -RZ, RZ, 0, 0 ;  /* 0x00000000ff197431 */ /* 0x000fe400000001ff */
[----:B------:R-:W-:Y:S01]  /*03c0*/  VIADD R8, R17, 0x4 ;  /* 0x0000000411087836 */ /* 0x000fe20000000000 */
[----:B------:R-:W1:Y:S01]  /*03d0*/  LDCU.64 UR10, c[0x0][0x388] ;  /* 0x00007100ff0a77ac */ /* 0x000e620008000a00 */
[----:B------:R-:W-:Y:S02]  /*03e0*/  IMAD R4, R0, UR7, R17 ;  /* 0x0000000700047c24 */ /* 0x000fe4000f8e0211 */
[----:B------:R-:W2:Y:S01]  /*03f0*/  LDC.64 R12, c[0x0][0x390] ;  /* 0x0000e400ff0c7b82 */ /* 0x000ea20000000a00 */
[----:B------:R-:W-:-:S04]  /*0400*/  ULOP3.LUT UR5, UR5, 0x7ffffffc, URZ, 0xc0, !UPT ;  /* 0x7ffffffc05057892 */ /* 0x000fc8000f8ec0ff */
[----:B------:R-:W-:-:S03]  /*0410*/  UIADD3 UR5, UPT, UPT, -UR5, URZ, URZ ;  /* 0x000000ff05057290 */ /* 0x000fc6000fffe1ff */
[----:B------:R-:W3:Y:S09]  /*0420*/  LDC.64 R14, c[0x0][0x398] ;  /* 0x0000e600ff0e7b82 */ /* 0x000ef20000000a00 */
.L_x_36:
        /* <DEDUP_REMOVED lines=78> */
[----:B------:R-:W-:Y:S01]  /*0910*/  VIADD R8, R8, 0x8 ;  /* 0x0000000808087836 */ /* 0x000fe20000000000 */
[----:B------:R-:W-:Y:S01]  /*0920*/  IADD3 R4, PT, PT, R4, 0x8, RZ ;  /* 0x0000000804047810 */ /* 0x000fe20007ffe0ff */
[C---:B-----5:R-:W-:Y:S01]  /*0930*/  FMUL R26, R29.reuse, R26 ;  /* 0x0000001a1d1a7220 */ /* 0x060fe20000400000 */
[----:B------:R-:W-:Y:S01]  /*0940*/  FMUL R25, R29, R25 ;  /* 0x000000191d197220 */ /* 0x000fe20000400000 */
[----:B---3--:R-:W-:Y:S02]  /*0950*/  SHF.L.U32 R16, R27, 0x2, RZ ;  /* 0x000000021b107819 */ /* 0x008fe400000006ff */
[----:B------:R-:W-:Y:S02]  /*0960*/  SHF.R.U32.HI R27, RZ, 0x4, R27 ;  /* 0x00000004ff1b7819 */ /* 0x000fe4000001161b */
[----:B------:R-:W-:Y:S02]  /*0970*/  LOP3.LUT R29, R16, 0x3c, RZ, 0xc0, !PT ;  /* 0x0000003c101d7812 */ /* 0x000fe400078ec0ff */
[----:B------:R-:W-:-:S04]  /*0980*/  SHF.L.U32 R27, R27, 0x2, RZ ;  /* 0x000000021b1b7819 */ /* 0x000fc800000006ff */
[----:B------:R-:W3:Y:S08]  /*0990*/  LDC R29, c[0x3][R29] ;  /* 0x00c000001d1d7b82 */ /* 0x000ef00000000800 */
[----:B------:R-:W5:Y:S01]  /*09a0*/  LDC R27, c[0x3][R27] ;  /* 0x00c000001b1b7b82 */ /* 0x000f620000000800 */
[----:B----4-:R-:W-:Y:S02]  /*09b0*/  SHF.L.U32 R16, R22, 0x2, RZ ;  /* 0x0000000216107819 */ /* 0x010fe400000006ff */
[----:B0-----:R-:W-:-:S02]  /*09c0*/  SHF.R.U32.HI R19, RZ, 0x4, R22 ;  /* 0x00000004ff137819 */ /* 0x001fc40000011616 */
[----:B-1----:R-:W-:Y:S02]  /*09d0*/  LOP3.LUT R21, R16, 0x3c, RZ, 0xc0, !PT ;  /* 0x0000003c10157812 */ /* 0x002fe400078ec0ff */
[----:B------:R-:W-:Y:S02]  /*09e0*/  SHF.L.U32 R16, R19, 0x2, RZ ;  /* 0x0000000213107819 */ /* 0x000fe400000006ff */
        /* <DEDUP_REMOVED lines=14> */
.L_x_35:
        /* <DEDUP_REMOVED lines=38> */
[----:B------:R-:W-:Y:S01]  /*0d30*/  VIADD R17, R17, 0x4 ;  /* 0x0000000411117836 */ /* 0x000fe20000000000 */
[----:B-----5:R-:W-:-:S04]  /*0d40*/  SHF.L.U32 R20, R4, 0x2, RZ ;  /* 0x0000000204147819 */ /* 0x020fc800000006ff */
[----:B------:R-:W-:Y:S02]  /*0d50*/  LOP3.LUT R22, R20, 0x3c, RZ, 0xc0, !PT ;  /* 0x0000003c14167812 */ /* 0x000fe400078ec0ff */
[----:B------:R-:W-:Y:S02]  /*0d60*/  SHF.R.U32.HI R20, RZ, 0x4, R4 ;  /* 0x00000004ff147819 */ /* 0x000fe40000011604 */
[----:B------:R-:W5:Y:S02]  /*0d70*/  LDC R4, c[0x3][R22] ;  /* 0x00c0000016047b82 */ /* 0x000f640000000800 */
[----:B------:R-:W-:Y:S02]  /*0d80*/  SHF.L.U32 R20, R20, 0x2, RZ ;  /* 0x0000000214147819 */ /* 0x000fe400000006ff */
[----:B0-----:R-:W-:Y:S02]  /*0d90*/  SHF.L.U32 R19, R16, 0x2, RZ ;  /* 0x0000000210137819 */ /* 0x001fe400000006ff */
[----:B------:R-:W-:-:S02]  /*0da0*/  SHF.R.U32.HI R16, RZ, 0x4, R16 ;  /* 0x00000004ff107819 */ /* 0x000fc40000011610 */
[----:B------:R-:W0:Y:S01]  /*0db0*/  LDC R20, c[0x3][R20] ;  /* 0x00c0000014147b82 */ /* 0x000e220000000800 */
[----:B------:R-:W-:Y:S02]  /*0dc0*/  LOP3.LUT R19, R19, 0x3c, RZ, 0xc0, !PT ;  /* 0x0000003c13137812 */ /* 0x000fe400078ec0ff */
[----:B------:R-:W-:-:S05]  /*0dd0*/  SHF.L.U32 R16, R16, 0x2, RZ ;  /* 0x0000000210107819 */ /* 0x000fca00000006ff */
        /* <DEDUP_REMOVED lines=14> */
.L_x_37:
        /* <DEDUP_REMOVED lines=32> */
.L_x_34:
        /* <DEDUP_REMOVED lines=13> */
[----:B------:R-:W0:Y:S01]  /*1190*/  LDC.64 R6, c[0x0][0x3a8] ;  /* 0x0000ea00ff067b82 */ /* 0x000e220000000a00 */
[----:B--2---:R-:W-:Y:S01]  /*11a0*/  ISETP.NE.U32.AND P0, PT, RZ, UR4, PT ;  /* 0x00000004ff007c0c */ /* 0x004fe2000bf05070 */
[----:B------:R-:W2:Y:S03]  /*11b0*/  LDCU UR4, c[0x0][0x3b4] ;  /* 0x00007680ff0477ac */ /* 0x000ea60008000800 */
[----:B------:R-:W-:-:S13]  /*11c0*/  ISETP.NE.AND.EX P0, PT, RZ, UR5, PT, P0 ;  /* 0x00000005ff007c0c */ /* 0x000fda000bf05300 */
[----:B------:R-:W3:Y:S02]  /*11d0*/  @P0 LDC.64 R4, c[0x0][0x3a0] ;  /* 0x0000e800ff040b82 */ /* 0x000ee40000000a00 */
[----:B---3--:R-:W-:-:S05]  /*11e0*/  @P0 IMAD.WIDE.U32 R4, R3, 0x4, R4 ;  /* 0x0000000403040825 */ /* 0x008fca00078e0004 */
[----:B------:R-:W3:Y:S01]  /*11f0*/  @P0 LDG.E.CONSTANT R8, desc[UR8][R4.64] ;  /* 0x0000000804080981 */ /* 0x000ee2000c1e9900 */
[----:B--2---:R-:W-:Y:S02]  /*1200*/  IMAD R3, R0, UR4, R3 ;  /* 0x0000000400037c24 */ /* 0x004fe4000f8e0203 */
[----:B-1----:R-:W-:Y:S02]  /*1210*/  FADD R9, R2, R9 ;  /* 0x0000000902097221 */ /* 0x002fe40000000000 */
[----:B0-----:R-:W-:-:S04]  /*1220*/  IMAD.WIDE R2, R3, 0x4, R6 ;  /* 0x0000000403027825 */ /* 0x001fc800078e0206 */
[----:B---3--:R-:W-:-:S05]  /*1230*/  FADD R7, R9, R8 ;  /* 0x0000000809077221 */ /* 0x008fca0000000000 */
[----:B------:R-:W-:Y:S01]  /*1240*/  STG.E desc[UR8][R2.64], R7 ;  /* 0x0000000702007986 */ /* 0x000fe2000c101908 */
[----:B------:R-:W-:Y:S05]  /*1250*/  EXIT ;  /* 0x000000000000794d */ /* 0x000fea0003800000 */
.L_x_38:
        /* <DEDUP_REMOVED lines=10> */
.L_x_53:


//--------------------- .text._ZN8turbo_pi29nvfp4_gemv_packed_warp_reduceEPKfPKhS1_S1_Pfiii --------------------------
	.section	.text._ZN8turbo_pi29nvfp4_gemv_packed_warp_reduceEPKfPKhS1_S1_Pfiii,"ax",@progbits
	.align	128
        .global         _ZN8turbo_pi29nvfp4_gemv_packed_warp_reduceEPKfPKhS1_S1_Pfiii
        .type           _ZN8turbo_pi29nvfp4_gemv_packed_warp_reduceEPKfPKhS1_S1_Pfiii,@function
        .size           _ZN8turbo_pi29nvfp4_gemv_packed_warp_reduceEPKfPKhS1_S1_Pfiii,(.L_x_54 - _ZN8turbo_pi29nvfp4_gemv_packed_warp_reduceEPKfPKhS1_S1_Pfiii)
        .other          _ZN8turbo_pi29nvfp4_gemv_packed_warp_reduceEPKfPKhS1_S1_Pfiii,@"STO_CUDA_ENTRY STV_DEFAULT"
_ZN8turbo_pi29nvfp4_gemv_packed_warp_reduceEPKfPKhS1_S1_Pfiii:
.text._ZN8turbo_pi29nvfp4_gemv_packed_warp_reduceEPKfPKhS1_S1_Pfiii:
        /* <DEDUP_REMOVED lines=13> */
[----:B------:R-:W-:Y:S01]  /*00d0*/  BSSY.RECONVERGENT B0, `(.L_x_39) ;  /* 0x0000116000007945 */ /* 0x000fe20003800200 */
[----:B------:R-:W1:Y:S01]  /*00e0*/  I2F.RP R0, R9 ;  /* 0x0000000900007306 */ /* 0x000e620000209400 */
[----:B------:R-:W2:Y:S01]  /*00f0*/  LDCU.64 UR6, c[0x0][0x358] ;  /* 0x00006b00ff0677ac */ /* 0x000ea20008000a00 */
[----:B------:R-:W-:Y:S01]  /*0100*/  IMAD.MOV.U32 R26, RZ, RZ, RZ ;  /* 0x000000ffff1a7224 */ /* 0x000fe200078e00ff */
[----:B------:R-:W3:Y:S05]  /*0110*/  LDCU.64 UR10, c[0x0][0x388] ;  /* 0x00007100ff0a77ac */ /* 0x000eea0008000a00 */
[----:B-1----:R-:W1:Y:S01]  /*0120*/  MUFU.RCP R0, R0 ;  /* 0x0000000000007308 */ /* 0x002e620000001000 */
[----:B0-----:R-:W-:-:S04]  /*0130*/  USHF.R.S32.HI UR4, URZ, 0x1f, UR8 ;  /* 0x0000001fff047899 */ /* 0x001fc80008011408 */
[----:B------:R-:W-:-:S04]  /*0140*/  ULEA.HI UR4, UR4, UR8, URZ, 0x5 ;  /* 0x0000000804047291 */ /* 0x000fc8000f8f28ff */
[----:B------:R-:W-:Y:S01]  /*0150*/  USHF.R.S32.HI UR5, URZ, 0x5, UR4 ;  /* 0x00000005ff057899 */ /* 0x000fe20008011404 */
[----:B-1----:R-:W-:-:S04]  /*0160*/  VIADD R4, R0, 0xffffffe ;  /* 0x0ffffffe00047836 */ /* 0x002fc80000000000 */
[----:B------:R0:W1:Y:S02]  /*0170*/  F2I.FTZ.U32.TRUNC.NTZ R5, R4 ;  /* 0x0000000400057305 */ /* 0x000064000021f000 */
[----:B0-----:R-:W-:Y:S02]  /*0180*/  HFMA2 R4, -RZ, RZ, 0, 0 ;  /* 0x00000000ff047431 */ /* 0x001fe400000001ff */
[----:B-1----:R-:W-:-:S04]  /*0190*/  IMAD.MOV R2, RZ, RZ, -R5 ;  /* 0x000000ffff027224 */ /* 0x002fc800078e0a05 */
[----:B------:R-:W-:-:S04]  /*01a0*/  IMAD R11, R2, R9, RZ ;  /* 0x00000009020b7224 */ /* 0x000fc800078e02ff */
[----:B------:R-:W-:-:S06]  /*01b0*/  IMAD.HI.U32 R5, R5, R11, R4 ;  /* 0x0000000b05057227 */ /* 0x000fcc00078e0004 */
[----:B------:R-:W-:-:S04]  /*01c0*/  IMAD.HI.U32 R2, R5, R8, RZ ;  /* 0x0000000805027227 */ /* 0x000fc800078e00ff */
[----:B------:R-:W-:-:S04]  /*01d0*/  IMAD.MOV R0, RZ, RZ, -R2 ;  /* 0x000000ffff007224 */ /* 0x000fc800078e0a02 */
[----:B------:R-:W-:-:S05]  /*01e0*/  IMAD R0, R9, R0, R8 ;  /* 0x0000000009007224 */ /* 0x000fca00078e0208 */
[----:B------:R-:W-:-:S13]  /*01f0*/  ISETP.GT.U32.AND P2, PT, R9, R0, PT ;  /* 0x000000000900720c */ /* 0x000fda0003f44070 */
[----:B------:R-:W-:Y:S01]  /*0200*/  @!P2 IMAD.IADD R0, R0, 0x1, -R9 ;  /* 0x000000010000a824 */ /* 0x000fe200078e0a09 */
[----:B------:R-:W-:Y:S02]  /*0210*/  @!P2 IADD3 R2, PT, PT, R2, 0x1, RZ ;  /* 0x000000010202a810 */ /* 0x000fe40007ffe0ff */
[----:B------:R-:W-:Y:S02]  /*0220*/  ISETP.NE.AND P2, PT, R3, RZ, PT ;  /* 0x000000ff0300720c */ /* 0x000fe40003f45270 */
[----:B------:R-:W-:Y:S02]  /*0230*/  ISETP.GE.U32.AND P0, PT, R0, R9, PT ;  /* 0x000000090000720c */ /* 0x000fe40003f06070 */
[----:B------:R-:W-:-:S04]  /*0240*/  LOP3.LUT R0, R6, R3, RZ, 0x3c, !PT ;  /* 0x0000000306007212 */ /* 0x000fc800078e3cff */
[----:B------:R-:W-:Y:S02]  /*0250*/  ISETP.GE.AND P1, PT, R0, RZ, PT ;  /* 0x000000ff0000720c */ /* 0x000fe40003f26270 */
[----:B------:R-:W-:-:S05]  /*0260*/  LOP3.LUT R0, R7, 0x1f, RZ, 0xc0, !PT ;  /* 0x0000001f07007812 */ /* 0x000fca00078ec0ff */
[----:B------:R-:W-:Y:S02]  /*0270*/  IMAD R4, R0, UR5, RZ ;  /* 0x0000000500047c24 */ /* 0x000fe4000f8e02ff */
[----:B------:R-:W-:-:S03]  /*0280*/  @P0 VIADD R2, R2, 0x1 ;  /* 0x0000000102020836 */ /* 0x000fc60000000000 */
[C---:B------:R-:W-:Y:S01]  /*0290*/  LEA.HI R5, R4.reuse, R4, RZ, 0x1 ;  /* 0x0000000404057211 */ /* 0x040fe200078f08ff */
[----:B------:R-:W-:Y:S01]  /*02a0*/  @!P1 IMAD.MOV R2, RZ, RZ, -R2 ;  /* 0x000000ffff029224 */ /* 0x000fe200078e0a02 */
[----:B------:R-:W-:Y:S02]  /*02b0*/  IADD3 R4, PT, PT, R4, UR5, RZ ;  /* 0x0000000504047c10 */ /* 0x000fe4000fffe0ff */
[----:B------:R-:W-:Y:S02]  /*02c0*/  LOP3.LUT R17, R5, 0xfffffffe, RZ, 0xc0, !PT ;  /* 0xfffffffe05117812 */ /* 0x000fe400078ec0ff */
[----:B------:R-:W-:Y:S02]  /*02d0*/  @!P2 LOP3.LUT R2, RZ, R3, RZ, 0x33, !PT ;  /* 0x00000003ff02a212 */ /* 0x000fe400078e33ff */
[----:B------:R-:W-:-:S03]  /*02e0*/  ISETP.GE.AND P0, PT, R17, R4, PT ;  /* 0x000000041100720c */ /* 0x000fc60003f06270 */
[----:B------:R-:W-:-:S04]  /*02f0*/  IMAD.MOV R5, RZ, RZ, -R2 ;  /* 0x000000ffff057224 */ /* 0x000fc800078e0a02 */
[----:B------:R-:W-:-:S06]  /*0300*/  IMAD R3, R3, R5, R6 ;  /* 0x0000000503037224 */ /* 0x000fcc00078e0206 */
[----:B--23--:R-:W-:Y:S05]  /*0310*/  @P0 BRA `(.L_x_40) ;  /* 0x0000000c00c40947 */ /* 0x00cfea0003800000 */
[----:B------:R-:W-:Y:S01]  /*0320*/  VIADDMNMX R5, R17, 0x2, R4, !PT ;  /* 0x0000000211057846 */ /* 0x000fe20007800104 */
[----:B------:R-:W-:Y:S01]  /*0330*/  ULEA.HI UR4, UR8, UR8, URZ, 0x1 ;  /* 0x0000000808047291 */ /* 0x000fe2000f8f08ff */
[----:B------:R-:W-:Y:S01]  /*0340*/  LOP3.LUT R4, RZ, R17, RZ, 0x33, !PT ;  /* 0x00000011ff047212 */ /* 0x000fe200078e33ff */
[----:B------:R-:W-:Y:S01]  /*0350*/  BSSY.RECONVERGENT B1, `(.L_x_41) ;  /* 0x0000086000017945 */ /* 0x000fe20003800200 */
[----:B------:R-:W-:Y:S01]  /*0360*/  IMAD R6, R2, UR5, RZ ;  /* 0x0000000502067c24 */ /* 0x000fe2000f8e02ff */
[----:B------:R-:W-:Y:S01]  /*0370*/  USHF.R.S32.HI UR4, URZ, 0x1, UR4 ;  /* 0x00000001ff047899 */ /* 0x000fe20008011404 */
[----:B------:R-:W-:Y:S01]  /*0380*/  IADD3 R5, PT, PT, R5, R4, RZ ;  /* 0x0000000405057210 */ /* 0x000fe20007ffe0ff */
[----:B------:R-:W-:Y:S02]  /*0390*/  IMAD R7, R3, UR5, RZ ;  /* 0x0000000503077c24 */ /* 0x000fe4000f8e02ff */
[----:B------:R-:W-:Y:S01]  /*03a0*/  IMAD.MOV.U32 R26, RZ, RZ, RZ ;  /* 0x000000ffff1a7224 */ /* 0x000fe200078e00ff */
[----:B------:R-:W-:Y:S01]  /*03b0*/  ISETP.GE.U32.AND P0, PT, R5, 0x6, PT ;  /* 0x000000060500780c */ /* 0x000fe20003f06070 */
[----:B------:R-:W-:-:S12]  /*03c0*/  IMAD R8, R3, UR4, RZ ;  /* 0x0000000403087c24 */ /* 0x000fd8000f8e02ff */
[----:B------:R-:W-:Y:S05]  /*03d0*/  @!P0 BRA `(.L_x_42) ;  /* 0x0000000400f48947 */ /* 0x000fea0003800000 */
[----:B------:R-:W0:Y:S01]  /*03e0*/  LDC.64 R12, c[0x0][0x390] ;  /* 0x0000e400ff0c7b82 */ /* 0x000e220000000a00 */
[----:B------:R-:W-:Y:S01]  /*03f0*/  LEA.HI R24, R5, 0x1, RZ, 0x1f ;  /* 0x0000000105187811 */ /* 0x000fe200078ff8ff */
[----:B------:R-:W-:Y:S01]  /*0400*/  BSSY.RECONVERGENT B2, `(.L_x_43) ;  /* 0x0000079000027945 */ /* 0x000fe20003800200 */
[----:B------:R-:W-:Y:S01]  /*0410*/  VIADD R9, R17, 0x4 ;  /* 0x0000000411097836 */ /* 0x000fe20000000000 */
[----:B------:R-:W-:Y:S01]  /*0420*/  MOV R26, RZ ;  /* 0x000000ff001a7202 */ /* 0x000fe20000000f00 */
[----:B------:R-:W-:Y:S01]  /*0430*/  IMAD R4, R2, UR8, R17 ;  /* 0x0000000802047c24 */ /* 0x000fe2000f8e0211 */
[----:B------:R-:W-:Y:S02]  /*0440*/  LOP3.LUT R24, R24, 0xfffffffc, RZ, 0xc0, !PT ;  /* 0xfffffffc18187812 */ /* 0x000fe400078ec0ff */
[----:B------:R-:W1:Y:S03]  /*0450*/  LDC.64 R14, c[0x0][0x398] ;  /* 0x0000e600ff0e7b82 */ /* 0x000e660000000a00 */
[----:B------:R-:W-:-:S07]  /*0460*/  IMAD.MOV R24, RZ, RZ, -R24 ;  /* 0x000000ffff187224 */ /* 0x000fce00078e0a18 */
.L_x_44:
[----:B------:R-:W-:Y:S01]  /*0470*/  IADD3 R11, PT, PT, R9, -0x4, RZ ;  /* 0xfffffffc090b7810 */ /* 0x000fe20007ffe0ff */
[----:B------:R-:W2:Y:S03]  /*0480*/  LDC.64 R18, c[0x0][0x380] ;  /* 0x0000e000ff127b82 */ /* 0x000ea60000000a00 */
[----:B------:R-:W-:-:S04]  /*0490*/  LEA.HI.SX32 R10, R11, R8, 0x1f ;  /* 0x000000080b0a7211 */ /* 0x000fc800078ffaff */
[----:B------:R-:W-:-:S04]  /*04a0*/  IADD3 R20, P0, PT, R10, UR10, RZ ;  /* 0x0000000a0a147c10 */ /* 0x000fc8000ff1e0ff */
[----:B------:R-:W-:-:S05]  /*04b0*/  LEA.HI.X.SX32 R21, R10, UR11, 0x1, P0 ;  /* 0x0000000b0a157c11 */ /* 0x000fca00080f0eff */
[----:B------:R3:W4:Y:S01]  /*04c0*/  LDG.E.U8.CONSTANT R20, desc[UR6][R20.64] ;  /* 0x0000000614147981 */ /* 0x000722000c1e9100 */
[----:B------:R-:W-:-:S04]  /*04d0*/  SHF.R.S32.HI R16, RZ, 0x1f, R11 ;  /* 0x0000001fff107819 */ /* 0x000fc8000001140b */
[----:B------:R-:W-:Y:S01]  /*04e0*/  LEA.HI R16, R16, R11, RZ, 0x5 ;  /* 0x0000000b10107211 */ /* 0x000fe200078f28ff */
[----:B--2---:R-:W-:-:S03]  /*04f0*/  IMAD.WIDE R18, R4, 0x4, R18 ;  /* 0x0000000404127825 */ /* 0x004fc600078e0212 */
[----:B------:R-:W-:Y:S02]  /*0500*/  LEA.HI.SX32 R11, R16, R6, 0x1b ;  /* 0x00000006100b7211 */ /* 0x000fe400078fdaff */
[----:B------:R-:W2:Y:S03]  /*0510*/  LDG.E.CONSTANT R17, desc[UR6][R18.64] ;  /* 0x0000000612117981 */ /* 0x000ea6000c1e9900 */
[----:B0-----:R-:W-:-:S05]  /*0520*/  IMAD.WIDE R10, R11, 0x4, R12 ;  /* 0x000000040b0a7825 */ /* 0x001fca00078e020c */
[----:B------:R0:W2:Y:S01]  /*0530*/  LDG.E.CONSTANT R28, desc[UR6][R10.64] ;  /* 0x000000060a1c7981 */ /* 0x0000a2000c1e9900 */
[----:B---3--:R-:W-:Y:S02]  /*0540*/  IADD3 R21, PT, PT, R9, -0x2, RZ ;  /* 0xfffffffe09157810 */ /* 0x008fe40007ffe0ff */
[----:B------:R-:W-:Y:S02]  /*0550*/  LEA.HI.SX32 R23, R16, R7, 0x1b ;  /* 0x0000000710177211 */ /* 0x000fe400078fdaff */
[----:B------:R-:W-:-:S04]  /*0560*/  SHF.R.S32.HI R16, RZ, 0x1f, R21 ;  /* 0x0000001fff107819 */ /* 0x000fc80000011415 */
[----:B------:R-:W-:Y:S02]  /*0570*/  LEA.HI R27, R16, R21, RZ, 0x5 ;  /* 0x00000015101b7211 */ /* 0x000fe400078f28ff */
[----:B------:R-:W-:-:S04]  /*0580*/  LEA.HI.SX32 R16, R21, R8, 0x1f ;  /* 0x0000000815107211 */ /* 0x000fc800078ffaff */
[----:B0-----:R-:W-:-:S04]  /*0590*/  IADD3 R10, P0, PT, R16, UR10, RZ ;  /* 0x0000000a100a7c10 */ /* 0x001fc8000ff1e0ff */
[----:B------:R-:W-:-:S05]  /*05a0*/  LEA.HI.X.SX32 R11, R16, UR11, 0x1, P0 ;  /* 0x0000000b100b7c11 */ /* 0x000fca00080f0eff */
[----:B------:R-:W3:Y:S04]  /*05b0*/  LDG.E.U8.CONSTANT R21, desc[UR6][R10.64] ;  /* 0x000000060a157981 */ /* 0x000ee8000c1e9100 */
[----:B------:R-:W5:Y:S04]  /*05c0*/  LDG.E.CONSTANT R11, desc[UR6][R18.64+0x4] ;  /* 0x00000406120b7981 */ /* 0x000f68000c1e9900 */
[----:B------:R-:W3:Y:S01]  /*05d0*/  LDG.E.CONSTANT R10, desc[UR6][R18.64+0x8] ;  /* 0x00000806120a7981 */ /* 0x000ee2000c1e9900 */
[----:B----4-:R-:W-:-:S05]  /*05e0*/  IMAD.SHL.U32 R22, R20, 0x4, RZ ;  /* 0x0000000414167824 */ /* 0x010fca00078e00ff */
[----:B------:R-:W-:-:S04]  /*05f0*/  LOP3.LUT R22, R22, 0x3c, RZ, 0xc0, !PT ;  /* 0x0000003c16167812 */ /* 0x000fc800078ec0ff */
[----:B------:R1:W0:Y:S02]  /*0600*/  LDC R29, c[0x3][R22] ;  /* 0x00c00000161d7b82 */ /* 0x0002240000000800 */
[----:B-1----:R-:W-:-:S04]  /*0610*/  IMAD.WIDE R22, R23, 0x4, R14 ;  /* 0x0000000417167825 */ /* 0x002fc800078e020e */
[----:B--2---:R-:W-:Y:S02]  /*0620*/  FMUL R17, R28, R17 ;  /* 0x000000111c117220 */ /* 0x004fe40000400000 */
[----:B------:R3:W2:Y:S02]  /*0630*/  LDG.E.CONSTANT R23, desc[UR6][R22.64] ;  /* 0x0000000616177981 */ /* 0x0006a4000c1e9900 */
[----:B0-----:R-:W-:Y:S01]  /*0640*/  FMUL R29, R29, R17 ;  /* 0x000000111d1d7220 */ /* 0x001fe20000400000 */
[----:B------:R-:W-:-:S05]  /*0650*/  LEA.HI.SX32 R17, R27, R6, 0x1b ;  /* 0x000000061b117211 */ /* 0x000fca00078fdaff */
[----:B------:R-:W-:-:S05]  /*0660*/  IMAD.WIDE R16, R17, 0x4, R12 ;  /* 0x0000000411107825 */ /* 0x000fca00078e020c */
[----:B------:R0:W4:Y:S01]  /*0670*/  LDG.E.CONSTANT R25, desc[UR6][R16.64] ;  /* 0x0000000610197981 */ /* 0x000122000c1e9900 */
[----:B------:R-:W-:-:S05]  /*0680*/  SHF.R.U32.HI R20, RZ, 0x4, R20 ;  /* 0x00000004ff147819 */ /* 0x000fca0000011614 */
[----:B------:R-:W-:-:S06]  /*0690*/  IMAD.SHL.U32 R20, R20, 0x4, RZ ;  /* 0x0000000414147824 */ /* 0x000fcc00078e00ff */
[----:B------:R-:W1:Y:S01]  /*06a0*/  LDC R20, c[0x3][R20] ;  /* 0x00c0000014147b82 */ /* 0x000e620000000800 */
[----:B-----5:R-:W-:Y:S01]  /*06b0*/  FMUL R28, R28, R11 ;  /* 0x0000000b1c1c7220 */ /* 0x020fe20000400000 */
[----:B---3--:R-:W-:Y:S02]  /*06c0*/  SHF.L.U32 R22, R21, 0x2, RZ ;  /* 0x0000000215167819 */ /* 0x008fe400000006ff */
[----:B0-----:R-:W-:Y:S02]  /*06d0*/  SHF.R.S32.HI R16, RZ, 0x1f, R9 ;  /* 0x0000001fff107819 */ /* 0x001fe40000011409 */
[----:B------:R-:W-:Y:S02]  /*06e0*/  LEA.HI.SX32 R17, R27, R7, 0x1b ;  /* 0x000000071b117211 */ /* 0x000fe400078fdaff */
[----:B------:R-:W-:-:S06]  /*06f0*/  LOP3.LUT R22, R22, 0x3c, RZ, 0xc0, !PT ;  /* 0x0000003c16167812 */ /* 0x000fcc00078ec0ff */
[----:B------:R-:W0:Y:S01]  /*0700*/  LDC R22, c[0x3][R22] ;  /* 0x00c0000016167b82 */ /* 0x000e220000000800 */
[----:B-1----:R-:W-:Y:S02]  /*0710*/  FMUL R11, R20, R28 ;  /* 0x0000001c140b7220 */ /* 0x002fe40000400000 */
[----:B------:R-:W3:Y:S01]  /*0720*/  LDG.E.CONSTANT R28, desc[UR6][R18.64+0xc] ;  /* 0x00000c06121c7981 */ /* 0x000ee2000c1e9900 */
[----:B------:R-:W-:Y:S01]  /*0730*/  LEA.HI R20, R16, R9, RZ, 0x5 ;  /* 0x0000000910147211 */ /* 0x000fe200078f28ff */
[----:B------:R-:W-:-:S06]  /*0740*/  IMAD.WIDE R16, R17, 0x4, R14 ;  /* 0x0000000411107825 */ /* 0x000fcc00078e020e */
[----:B------:R-:W5:Y:S04]  /*0750*/  LDG.E.CONSTANT R17, desc[UR6][R16.64] ;  /* 0x0000000610117981 */ /* 0x000f68000c1e9900 */
[----:B------:R-:W5:Y:S01]  /*0760*/  LDG.E.CONSTANT R16, desc[UR6][R18.64+0x10] ;  /* 0x0000100612107981 */ /* 0x000f62000c1e9900 */
[----:B--2---:R-:W-:-:S04]  /*0770*/  FFMA R26, R23, R29, R26 ;  /* 0x0000001d171a7223 */ /* 0x004fc8000000001a */
[----:B------:R-:W-:Y:S01]  /*0780*/  FFMA R26, R23, R11, R26 ;  /* 0x0000000b171a7223 */ /* 0x000fe2000000001a */
[----:B------:R-:W-:Y:S01]  /*0790*/  LEA.HI.SX32 R11, R9, R8, 0x1f ;  /* 0x00000008090b7211 */ /* 0x000fe200078ffaff */
[----:B----4-:R-:W-:-:S03]  /*07a0*/  FMUL R29, R25, R10 ;  /* 0x0000000a191d7220 */ /* 0x010fc60000400000 */
[----:B------:R-:W-:-:S04]  /*07b0*/  IADD3 R10, P0, PT, R11, UR10, RZ ;  /* 0x0000000a0b0a7c10 */ /* 0x000fc8000ff1e0ff */
[----:B------:R-:W-:-:S05]  /*07c0*/  LEA.HI.X.SX32 R11, R11, UR11, 0x1, P0 ;  /* 0x0000000b0b0b7c11 */ /* 0x000fca00080f0eff */
[----:B------:R-:W2:Y:S01]  /*07d0*/  LDG.E.U8.CONSTANT R10, desc[UR6][R10.64] ;  /* 0x000000060a0a7981 */ /* 0x000ea2000c1e9100 */
[----:B------:R-:W-:Y:S01]  /*07e0*/  LEA.HI.SX32 R23, R20, R6, 0x1b ;  /* 0x0000000614177211 */ /* 0x000fe200078fdaff */
[----:B0-----:R-:W-:-:S04]  /*07f0*/  FMUL R29, R22, R29 ;  /* 0x0000001d161d7220 */ /* 0x001fc80000400000 */
[----:B------:R-:W-:Y:S01]  /*0800*/  IMAD.WIDE R22, R23, 0x4, R12 ;  /* 0x0000000417167825 */ /* 0x000fe200078e020c */
[----:B------:R-:W-:Y:S01]  /*0810*/  SHF.R.U32.HI R21, RZ, 0x4, R21 ;  /* 0x00000004ff157819 */ /* 0x000fe20000011615 */
[----:B------:R-:W4:Y:S04]  /*0820*/  LDG.E.CONSTANT R11, desc[UR6][R18.64+0x1c] ;  /* 0x00001c06120b7981 */ /* 0x000f28000c1e9900 */
[----:B------:R2:W4:Y:S01]  /*0830*/  LDG.E.CONSTANT R27, desc[UR6][R22.64] ;  /* 0x00000006161b7981 */ /* 0x000522000c1e9900 */
[----:B------:R-:W-:-:S06]  /*0840*/  IMAD.SHL.U32 R21, R21, 0x4, RZ ;  /* 0x0000000415157824 */ /* 0x000fcc00078e00ff */
[----:B------:R-:W0:Y:S01]  /*0850*/  LDC R21, c[0x3][R21] ;  /* 0x00c0000015157b82 */ /* 0x000e220000000800 */
[----:B---3--:R-:W-:Y:S01]  /*0860*/  FMUL R28, R25, R28 ;  /* 0x0000001c191c7220 */ /* 0x008fe20000400000 */
[----:B-----5:R-:W-:-:S03]  /*0870*/  FFMA R26, R17, R29, R26 ;  /* 0x0000001d111a7223 */ /* 0x020fc6000000001a */
[----:B0-----:R-:W-:Y:S01]  /*0880*/  FMUL R25, R21, R28 ;  /* 0x0000001c15197220 */ /* 0x001fe20000400000 */
[----:B------:R-:W-:Y:S01]  /*0890*/  VIADD R21, R9, 0x2 ;  /* 0x0000000209157836 */ /* 0x000fe20000000000 */
[----:B------:R-:W3:Y:S02]  /*08a0*/  LDG.E.CONSTANT R28, desc[UR6][R18.64+0x18] ;  /* 0x00001806121c7981 */ /* 0x000ee4000c1e9900 */
[----:B------:R-:W-:Y:S01]  /*08b0*/  FFMA R25, R17, R25, R26 ;  /* 0x0000001911197223 */ /* 0x000fe2000000001a */
[----:B------:R-:W-:Y:S01]  /*08c0*/  LEA.HI.SX32 R17, R20, R7, 0x1b ;  /* 0x0000000714117211 */ /* 0x000fe200078fdaff */
[----:B------:R0:W5:Y:S01]  /*08d0*/  LDG.E.CONSTANT R26, desc[UR6][R18.64+0x14] ;  /* 0x00001406121a7981 */ /* 0x000162000c1e9900 */
[----:B--2---:R-:W-:-:S04]  /*08e0*/  SHF.L.U32 R22, R10, 0x2, RZ ;  /* 0x000000020a167819 */ /* 0x004fc800000006ff */
[----:B------:R-:W-:Y:S02]  /*08f0*/  LOP3.LUT R23, R22, 0x3c, RZ, 0xc0, !PT ;  /* 0x0000003c16177812 */ /* 0x000fe400078ec0ff */
[----:B------:R-:W-:-:S04]  /*0900*/  SHF.R.S32.HI R22, RZ, 0x1f, R21 ;  /* 0x0000001fff167819 */ /* 0x000fc80000011415 */
[----:B------:R-:W-:Y:S02]  /*0910*/  LEA.HI R22, R22, R21, RZ, 0x5 ;  /* 0x0000001516167211 */ /* 0x000fe400078f28ff */
[----:B------:R-:W-:Y:S01]  /*0920*/  LEA.HI.SX32 R21, R21, R8, 0x1f ;  /* 0x0000000815157211 */ /* 0x000fe200078ffaff */
[----:B------:R-:W1:Y:S03]  /*0930*/  LDC R23, c[0x3][R23] ;  /* 0x00c0000017177b82 */ /* 0x000e660000000800 */
[----:B------:R-:W-:-:S04]  /*0940*/  IADD3 R20, P0, PT, R21, UR10, RZ ;  /* 0x0000000a15147c10 */ /* 0x000fc8000ff1e0ff */
[----:B------:R-:W-:-:S05]  /*0950*/  LEA.HI.X.SX32 R21, R21, UR11, 0x1, P0 ;  /* 0x0000000b15157c11 */ /* 0x000fca00080f0eff */
[----:B------:R-:W2:Y:S01]  /*0960*/  LDG.E.U8.CONSTANT R20, desc[UR6][R20.64] ;  /* 0x0000000614147981 */ /* 0x000ea2000c1e9100 */
[----:B----4-:R-:W-:-:S04]  /*0970*/  FMUL R16, R27, R16 ;  /* 0x000000101b107220 */ /* 0x010fc80000400000 */
[----:B-1----:R-:W-:Y:S01]  /*0980*/  FMUL R29, R23, R16 ;  /* 0x00000010171d7220 */ /* 0x002fe20000400000 */
[----:B------:R-:W-:Y:S01]  /*0990*/  LEA.HI.SX32 R23, R22, R6, 0x1b ;  /* 0x0000000616177211 */ /* 0x000fe200078fdaff */
[----:B------:R-:W-:-:S04]  /*09a0*/  IMAD.WIDE R16, R17, 0x4, R14 ;  /* 0x0000000411107825 */ /* 0x000fc800078e020e */
[----:B0-----:R-:W-:Y:S01]  /*09b0*/  IMAD.WIDE R18, R23, 0x4, R12 ;  /* 0x0000000417127825 */ /* 0x001fe200078e020c */
[----:B------:R-:W-:Y:S01]  /*09c0*/  LEA.HI.SX32 R23, R22, R7, 0x1b ;  /* 0x0000000716177211 */ /* 0x000fe200078fdaff */
[----:B------:R0:W4:Y:S04]  /*09d0*/  LDG.E.CONSTANT R16, desc[UR6][R16.64] ;  /* 0x0000000610107981 */ /* 0x000128000c1e9900 */
[----:B------:R1:W3:Y:S01]  /*09e0*/  LDG.E.CONSTANT R18, desc[UR6][R18.64] ;  /* 0x0000000612127981 */ /* 0x0002e2000c1e9900 */
[----:B------:R-:W-:-:S06]  /*09f0*/  IMAD.WIDE R22, R23, 0x4, R14 ;  /* 0x0000000417167825 */ /* 0x000fcc00078e020e */
[----:B------:R-:W3:Y:S01]  /*0a00*/  LDG.E.CONSTANT R22, desc[UR6][R22.64] ;  /* 0x0000000616167981 */ /* 0x000ee2000c1e9900 */
[----:B------:R-:W-:-:S04]  /*0a10*/  SHF.R.U32.HI R10, RZ, 0x4, R10 ;  /* 0x00000004ff0a7819 */ /* 0x000fc8000001160a */
[----:B0-----:R-:W-:Y:S01]  /*0a20*/  SHF.L.U32 R17, R10, 0x2, RZ ;  /* 0x000000020a117819 */ /* 0x001fe200000006ff */
[----:B-----5:R-:W-:-:S05]  /*0a30*/  FMUL R26, R27, R26 ;  /* 0x0000001a1b1a7220 */ /* 0x020fca0000400000 */
[----:B------:R-:W0:Y:S01]  /*0a40*/  LDC R17, c[0x3][R17] ;  /* 0x00c0000011117b82 */ /* 0x000e220000000800 */
[----:B------:R-:W-:-:S05]  /*0a50*/  VIADD R24, R24, 0x4 ;  /* 0x0000000418187836 */ /* 0x000fca0000000000 */
[----:B------:R-:W-:Y:S01]  /*0a60*/  ISETP.NE.AND P0, PT, R24, RZ, PT ;  /* 0x000000ff1800720c */ /* 0x000fe20003f05270 */
[----:B------:R-:W-:Y:S01]  /*0a70*/  VIADD R4, R4, 0x8 ;  /* 0x0000000804047836 */ /* 0x000fe20000000000 */
[----:B------:R-:W-:Y:S01]  /*0a80*/  IADD3 R9, PT, PT, R9, 0x8, RZ ;  /* 0x0000000809097810 */ /* 0x000fe20007ffe0ff */
[----:B0-----:R-:W-:Y:S01]  /*0a90*/  FMUL R26, R17, R26 ;  /* 0x0000001a111a7220 */ /* 0x001fe20000400000 */
[----:B--2---:R-:W-:Y:S01]  /*0aa0*/  IMAD.SHL.U32 R10, R20, 0x4, RZ ;  /* 0x00000004140a7824 */ /* 0x004fe200078e00ff */
[----:B-1----:R-:W-:-:S04]  /*0ab0*/  SHF.R.U32.HI R19, RZ, 0x4, R20 ;  /* 0x00000004ff137819 */ /* 0x002fc80000011614 */
[----:B------:R-:W-:Y:S02]  /*0ac0*/  LOP3.LUT R27, R10, 0x3c, RZ, 0xc0, !PT ;  /* 0x0000003c0a1b7812 */ /* 0x000fe400078ec0ff */
[----:B------:R-:W-:Y:S02]  /*0ad0*/  SHF.L.U32 R19, R19, 0x2, RZ ;  /* 0x0000000213137819 */ /* 0x000fe400000006ff */
[----:B------:R-:W0:Y:S08]  /*0ae0*/  LDC R10, c[0x3][R27] ;  /* 0x00c000001b0a7b82 */ /* 0x000e300000000800 */
[----:B------:R-:W1:Y:S01]  /*0af0*/  LDC R19, c[0x3][R19] ;  /* 0x00c0000013137b82 */ /* 0x000e620000000800 */
[----:B----4-:R-:W-:Y:S01]  /*0b00*/  FFMA R25, R16, R29, R25 ;  /* 0x0000001d10197223 */ /* 0x010fe20000000019 */
[----:B---3--:R-:W-:-:S03]  /*0b10*/  FMUL R21, R18, R28 ;  /* 0x0000001c12157220 */ /* 0x008fc60000400000 */
[----:B------:R-:W-:Y:S01]  /*0b20*/  FFMA R25, R16, R26, R25 ;  /* 0x0000001a10197223 */ /* 0x000fe20000000019 */
[----:B------:R-:W-:Y:S01]  /*0b30*/  FMUL R18, R18, R11 ;  /* 0x0000000b12127220 */ /* 0x000fe20000400000 */
[----:B0-----:R-:W-:-:S04]  /*0b40*/  FMUL R10, R10, R21 ;  /* 0x000000150a0a7220 */ /* 0x001fc80000400000 */
[----:B------:R-:W-:Y:S01]  /*0b50*/  FFMA R25, R22, R10, R25 ;  /* 0x0000000a16197223 */ /* 0x000fe20000000019 */
[----:B-1----:R-:W-:-:S04]  /*0b60*/  FMUL R18, R19, R18 ;  /* 0x0000001213127220 */ /* 0x002fc80000400000 */
[----:B------:R-:W-:Y:S01]  /*0b70*/  FFMA R26, R22, R18, R25 ;  /* 0x00000012161a7223 */ /* 0x000fe20000000019 */
[----:B------:R-:W-:Y:S06]  /*0b80*/  @P0 BRA `(.L_x_44) ;  /* 0xfffffff800380947 */ /* 0x000fec000383ffff */
[----:B------:R-:W-:Y:S05]  /*0b90*/  BSYNC.RECONVERGENT B2 ;  /* 0x0000000000027941 */ /* 0x000fea0003800200 */
.L_x_43:
[----:B------:R-:W-:-:S07]  /*0ba0*/  IADD3 R17, PT, PT, R9, -0x4, RZ ;  /* 0xfffffffc09117810 */ /* 0x000fce0007ffe0ff */
.L_x_42:
[----:B------:R-:W-:Y:S05]  /*0bb0*/  BSYNC.RECONVERGENT B1 ;  /* 0x0000000000017941 */ /* 0x000fea0003800200 */
.L_x_41:
[----:B------:R-:W-:-:S04]  /*0bc0*/  LEA.HI R4, R5, 0x1, RZ, 0x1f ;  /* 0x0000000105047811 */ /* 0x000fc800078ff8ff */
[----:B------:R-:W-:-:S13]  /*0bd0*/  LOP3.LUT P0, R4, R4, 0x3, RZ, 0xc0, !PT ;  /* 0x0000000304047812 */ /* 0x000fda000780c0ff */
[----:B------:R-:W-:Y:S05]  /*0be0*/  @!P0 BRA `(.L_x_40) ;  /* 0x0000000400908947 */ /* 0x000fea0003800000 */
[----:B------:R-:W-:Y:S01]  /*0bf0*/  ISETP.NE.AND P1, PT, R4, 0x1, PT ;  /* 0x000000010400780c */ /* 0x000fe20003f25270 */
[----:B------:R-:W-:Y:S01]  /*0c00*/  BSSY.RECONVERGENT B1, `(.L_x_45) ;  /* 0x0000040000017945 */ /* 0x000fe20003800200 */
[----:B------:R-:W-:-:S11]  /*0c10*/  LOP3.LUT P0, RZ, R5, 0x2, RZ, 0xc0, !PT ;  /* 0x0000000205ff7812 */ /* 0x000fd6000780c0ff */
[----:B------:R-:W-:Y:S05]  /*0c20*/  @!P1 BRA `(.L_x_46) ;  /* 0x0000000000f49947 */ /* 0x000fea0003800000 */
[----:B------:R-:W0:Y:S01]  /*0c30*/  LDCU.64 UR12, c[0x0][0x388] ;  /* 0x00007100ff0c77ac */ /* 0x000e220008000a00 */
[CC--:B------:R-:W-:Y:S01]  /*0c40*/  LEA.HI.SX32 R4, R17.reuse, R8.reuse, 0x1f ;  /* 0x0000000811047211 */ /* 0x0c0fe200078ffaff */
[----:B------:R-:W-:Y:S01]  /*0c50*/  VIADD R25, R17, 0x2 ;  /* 0x0000000211197836 */ /* 0x000fe20000000000 */
[----:B------:R-:W1:Y:S01]  /*0c60*/  LDC.64 R12, c[0x0][0x390] ;  /* 0x0000e400ff0c7b82 */ /* 0x000e620000000a00 */
[----:B------:R-:W2:Y:S03]  /*0c70*/  LDCU UR4, c[0x0][0x3b0] ;  /* 0x00007600ff0477ac */ /* 0x000ea60008000800 */
[----:B------:R-:W-:-:S04]  /*0c80*/  LEA.HI.SX32 R5, R25, R8, 0x1f ;  /* 0x0000000819057211 */ /* 0x000fc800078ffaff */
[----:B------:R-:W3:Y:S01]  /*0c90*/  LDC.64 R10, c[0x0][0x380] ;  /* 0x0000e000ff0a7b82 */ /* 0x000ee20000000a00 */
[----:B0-----:R-:W-:-:S04]  /*0ca0*/  IADD3 R14, P1, PT, R4, UR12, RZ ;  /* 0x0000000c040e7c10 */ /* 0x001fc8000ff3e0ff */
[----:B------:R-:W-:Y:S02]  /*0cb0*/  LEA.HI.X.SX32 R15, R4, UR13, 0x1, P1 ;  /* 0x0000000d040f7c11 */ /* 0x000fe400088f0eff */
[----:B------:R-:W-:-:S03]  /*0cc0*/  IADD3 R18, P1, PT, R5, UR12, RZ ;  /* 0x0000000c05127c10 */ /* 0x000fc6000ff3e0ff */
[----:B------:R1:W4:Y:S01]  /*0cd0*/  LDG.E.U8.CONSTANT R16, desc[UR6][R14.64] ;  /* 0x000000060e107981 */ /* 0x000322000c1e9100 */
[----:B------:R-:W-:Y:S02]  /*0ce0*/  LEA.HI.X.SX32 R19, R5, UR13, 0x1, P1 ;  /* 0x0000000d05137c11 */ /* 0x000fe400088f0eff */
[----:B------:R-:W0:Y:S03]  /*0cf0*/  LDC.64 R4, c[0x0][0x398] ;  /* 0x0000e600ff047b82 */ /* 0x000e260000000a00 */
[----:B------:R5:W4:Y:S01]  /*0d00*/  LDG.E.U8.CONSTANT R9, desc[UR6][R18.64] ;  /* 0x0000000612097981 */ /* 0x000b22000c1e9100 */
[----:B------:R-:W-:-:S04]  /*0d10*/  SHF.R.S32.HI R20, RZ, 0x1f, R17 ;  /* 0x0000001fff147819 */ /* 0x000fc80000011411 */
[----:B------:R-:W-:Y:S02]  /*0d20*/  LEA.HI R21, R20, R17, RZ, 0x5 ;  /* 0x0000001114157211 */ /* 0x000fe400078f28ff */
[----:B------:R-:W-:Y:S02]  /*0d30*/  SHF.R.S32.HI R20, RZ, 0x1f, R25 ;  /* 0x0000001fff147819 */ /* 0x000fe40000011419 */
[-C--:B------:R-:W-:Y:S02]  /*0d40*/  LEA.HI.SX32 R23, R21, R6.reuse, 0x1b ;  /* 0x0000000615177211 */ /* 0x080fe400078fdaff */
[----:B------:R-:W-:Y:S01]  /*0d50*/  LEA.HI R20, R20, R25, RZ, 0x5 ;  /* 0x0000001914147211 */ /* 0x000fe200078f28ff */
[----:B--2---:R-:W-:Y:S02]  /*0d60*/  IMAD R25, R2, UR4, R17 ;  /* 0x0000000402197c24 */ /* 0x004fe4000f8e0211 */
[----:B-1----:R-:W-:Y:S01]  /*0d70*/  IMAD.WIDE R14, R23, 0x4, R12 ;  /* 0x00000004170e7825 */ /* 0x002fe200078e020c */
[----:B------:R-:W-:-:S03]  /*0d80*/  LEA.HI.SX32 R23, R20, R6, 0x1b ;  /* 0x0000000614177211 */ /* 0x000fc600078fdaff */
[----:B---3--:R-:W-:Y:S01]  /*0d90*/  IMAD.WIDE R10, R25, 0x4, R10 ;  /* 0x00000004190a7825 */ /* 0x008fe200078e020a */
[-C--:B-----5:R-:W-:Y:S01]  /*0da0*/  LEA.HI.SX32 R19, R21, R7.reuse, 0x1b ;  /* 0x0000000715137211 */ /* 0x0a0fe200078fdaff */
[----:B------:R4:W2:Y:S02]  /*0db0*/  LDG.E.CONSTANT R14, desc[UR6][R14.64] ;  /* 0x000000060e0e7981 */ /* 0x0008a4000c1e9900 */
[----:B------:R-:W-:Y:S02]  /*0dc0*/  IMAD.WIDE R12, R23, 0x4, R12 ;  /* 0x00000004170c7825 */ /* 0x000fe400078e020c */
[----:B------:R-:W2:Y:S02]  /*0dd0*/  LDG.E.CONSTANT R21, desc[UR6][R10.64] ;  /* 0x000000060a157981 */ /* 0x000ea4000c1e9900 */
[--C-:B0-----:R-:W-:Y:S01]  /*0de0*/  IMAD.WIDE R18, R19, 0x4, R4.reuse ;  /* 0x0000000413127825 */ /* 0x101fe200078e0204 */
[----:B------:R-:W-:Y:S01]  /*0df0*/  LEA.HI.SX32 R29, R20, R7, 0x1b ;  /* 0x00000007141d7211 */ /* 0x000fe200078fdaff */
[----:B------:R-:W3:Y:S04]  /*0e00*/  LDG.E.CONSTANT R23, desc[UR6][R10.64+0x4] ;  /* 0x000004060a177981 */ /* 0x000ee8000c1e9900 */
[----:B------:R0:W5:Y:S01]  /*0e10*/  LDG.E.CONSTANT R12, desc[UR6][R12.64] ;  /* 0x000000060c0c7981 */ /* 0x000162000c1e9900 */
[----:B------:R-:W-:-:S03]  /*0e20*/  IMAD.WIDE R4, R29, 0x4, R4 ;  /* 0x000000041d047825 */ /* 0x000fc600078e0204 */
[----:B------:R-:W5:Y:S04]  /*0e30*/  LDG.E.CONSTANT R25, desc[UR6][R10.64+0x8] ;  /* 0x000008060a197981 */ /* 0x000f68000c1e9900 */
[----:B------:R-:W5:Y:S04]  /*0e40*/  LDG.E.CONSTANT R19, desc[UR6][R18.64] ;  /* 0x0000000612137981 */ /* 0x000f68000c1e9900 */
[----:B------:R2:W5:Y:S04]  /*0e50*/  LDG.E.CONSTANT R27, desc[UR6][R10.64+0xc] ;  /* 0x00000c060a1b7981 */ /* 0x000568000c1e9900 */
[----:B------:R-:W5:Y:S01]  /*0e60*/  LDG.E.CONSTANT R4, desc[UR6][R4.64] ;  /* 0x0000000604047981 */ /* 0x000f62000c1e9900 */
[----:B------:R-:W-:-:S02]  /*0e70*/  IADD3 R17, PT, PT, R17, 0x4, RZ ;  /* 0x0000000411117810 */ /* 0x000fc40007ffe0ff */
[----:B----4-:R-:W-:Y:S02]  /*0e80*/  SHF.L.U32 R15, R16, 0x2, RZ ;  /* 0x00000002100f7819 */ /* 0x010fe400000006ff */
[----:B------:R-:W-:Y:S02]  /*0e90*/  SHF.R.U32.HI R16, RZ, 0x4, R16 ;  /* 0x00000004ff107819 */ /* 0x000fe40000011610 */
[----:B------:R-:W-:Y:S02]  /*0ea0*/  LOP3.LUT R22, R15, 0x3c, RZ, 0xc0, !PT ;  /* 0x0000003c0f167812 */ /* 0x000fe400078ec0ff */
[----:B------:R-:W-:Y:S01]  /*0eb0*/  SHF.L.U32 R16, R16, 0x2, RZ ;  /* 0x0000000210107819 */ /* 0x000fe200000006ff */
[----:B------:R-:W-:Y:S01]  /*0ec0*/  IMAD.SHL.U32 R15, R9, 0x4, RZ ;  /* 0x00000004090f7824 */ /* 0x000fe200078e00ff */
[----:B0-----:R-:W0:Y:S01]  /*0ed0*/  LDC R13, c[0x3][R22] ;  /* 0x00c00000160d7b82 */ /* 0x001e220000000800 */
[----:B------:R-:W-:-:S03]  /*0ee0*/  SHF.R.U32.HI R20, RZ, 0x4, R9 ;  /* 0x00000004ff147819 */ /* 0x000fc60000011609 */
[----:B------:R-:W-:Y:S02]  /*0ef0*/  LOP3.LUT R15, R15, 0x3c, RZ, 0xc0, !PT ;  /* 0x0000003c0f0f7812 */ /* 0x000fe400078ec0ff */
[----:B------:R-:W-:Y:S02]  /*0f00*/  IMAD.SHL.U32 R20, R20, 0x4, RZ ;  /* 0x0000000414147824 */ /* 0x000fe400078e00ff */
[----:B------:R-:W1:Y:S08]  /*0f10*/  LDC R16, c[0x3][R16] ;  /* 0x00c0000010107b82 */ /* 0x000e700000000800 */
[----:B------:R-:W4:Y:S08]  /*0f20*/  LDC R9, c[0x3][R15] ;  /* 0x00c000000f097b82 */ /* 0x000f300000000800 */
[----:B------:R-:W4:Y:S01]  /*0f30*/  LDC R20, c[0x3][R20] ;  /* 0x00c0000014147b82 */ /* 0x000f220000000800 */
[C---:B--2---:R-:W-:Y:S01]  /*0f40*/  FMUL R10, R14.reuse, R21 ;  /* 0x000000150e0a7220 */ /* 0x044fe20000400000 */
[----:B---3--:R-:W-:Y:S01]  /*0f50*/  FMUL R23, R14, R23 ;  /* 0x000000170e177220 */ /* 0x008fe20000400000 */
[----:B-----5:R-:W-:-:S02]  /*0f60*/  FMUL R14, R12, R25 ;  /* 0x000000190c0e7220 */ /* 0x020fc40000400000 */
[----:B0-----:R-:W-:-:S04]  /*0f70*/  FMUL R10, R13, R10 ;  /* 0x0000000a0d0a7220 */ /* 0x001fc80000400000 */
[----:B------:R-:W-:Y:S01]  /*0f80*/  FFMA R10, R19, R10, R26 ;  /* 0x0000000a130a7223 */ /* 0x000fe2000000001a */
[----:B-1----:R-:W-:Y:S01]  /*0f90*/  FMUL R23, R16, R23 ;  /* 0x0000001710177220 */ /* 0x002fe20000400000 */
[----:B------:R-:W-:-:S03]  /*0fa0*/  FMUL R27, R12, R27 ;  /* 0x0000001b0c1b7220 */ /* 0x000fc60000400000 */
[----:B------:R-:W-:Y:S01]  /*0fb0*/  FFMA R23, R19, R23, R10 ;  /* 0x0000001713177223 */ /* 0x000fe2000000000a */
[----:B----4-:R-:W-:-:S04]  /*0fc0*/  FMUL R9, R9, R14 ;  /* 0x0000000e09097220 */ /* 0x010fc80000400000 */
[----:B------:R-:W-:Y:S01]  /*0fd0*/  FFMA R9, R4, R9, R23 ;  /* 0x0000000904097223 */ /* 0x000fe20000000017 */
[----:B------:R-:W-:-:S04]  /*0fe0*/  FMUL R26, R20, R27 ;  /* 0x0000001b141a7220 */ /* 0x000fc80000400000 */
[----:B------:R-:W-:-:S07]  /*0ff0*/  FFMA R26, R4, R26, R9 ;  /* 0x0000001a041a7223 */ /* 0x000fce0000000009 */
.L_x_46:
[----:B------:R-:W-:Y:S05]  /*1000*/  BSYNC.RECONVERGENT B1 ;  /* 0x0000000000017941 */ /* 0x000fea0003800200 */
.L_x_45:
[----:B------:R-:W-:Y:S05]  /*1010*/  @P0 BRA `(.L_x_40) ;  /* 0x0000000000840947 */ /* 0x000fea0003800000 */
[----:B------:R-:W0:Y:S01]  /*1020*/  LDCU.64 UR12, c[0x0][0x388] ;  /* 0x00007100ff0c77ac */ /* 0x000e220008000a00 */
[----:B------:R-:W-:Y:S01]  /*1030*/  LEA.HI.SX32 R8, R17, R8, 0x1f ;  /* 0x0000000811087211 */ /* 0x000fe200078ffaff */
[----:B------:R-:W1:Y:S01]  /*1040*/  LDC.64 R10, c[0x0][0x390] ;  /* 0x0000e400ff0a7b82 */ /* 0x000e620000000a00 */
[----:B------:R-:W2:Y:S07]  /*1050*/  LDCU UR4, c[0x0][0x3b0] ;  /* 0x00007600ff0477ac */ /* 0x000eae0008000800 */
[----:B------:R-:W3:Y:S01]  /*1060*/  LDC.64 R4, c[0x0][0x398] ;  /* 0x0000e600ff047b82 */ /* 0x000ee20000000a00 */
[----:B0-----:R-:W-:-:S04]  /*1070*/  IADD3 R12, P0, PT, R8, UR12, RZ ;  /* 0x0000000c080c7c10 */ /* 0x001fc8000ff1e0ff */
[----:B------:R-:W-:-:S03]  /*1080*/  LEA.HI.X.SX32 R13, R8, UR13, 0x1, P0 ;  /* 0x0000000d080d7c11 */ /* 0x000fc600080f0eff */
[----:B------:R-:W0:Y:S02]  /*1090*/  LDC.64 R8, c[0x0][0x380] ;  /* 0x0000e000ff087b82 */ /* 0x000e240000000a00 */
[----:B------:R-:W4:Y:S01]  /*10a0*/  LDG.E.U8.CONSTANT R12, desc[UR6][R12.64] ;  /* 0x000000060c0c7981 */ /* 0x000f22000c1e9100 */
[----:B------:R-:W-:-:S04]  /*10b0*/  SHF.R.S32.HI R14, RZ, 0x1f, R17 ;  /* 0x0000001fff0e7819 */ /* 0x000fc80000011411 */
[----:B------:R-:W-:Y:S01]  /*10c0*/  LEA.HI R14, R14, R17, RZ, 0x5 ;  /* 0x000000110e0e7211 */ /* 0x000fe200078f28ff */
[----:B--2---:R-:W-:-:S03]  /*10d0*/  IMAD R17, R2, UR4, R17 ;  /* 0x0000000402117c24 */ /* 0x004fc6000f8e0211 */
[C---:B------:R-:W-:Y:S02]  /*10e0*/  LEA.HI.SX32 R15, R14.reuse, R6, 0x1b ;  /* 0x000000060e0f7211 */ /* 0x040fe400078fdaff */
[----:B------:R-:W-:-:S03]  /*10f0*/  LEA.HI.SX32 R7, R14, R7, 0x1b ;  /* 0x000000070e077211 */ /* 0x000fc600078fdaff */
[----:B-1----:R-:W-:-:S04]  /*1100*/  IMAD.WIDE R10, R15, 0x4, R10 ;  /* 0x000000040f0a7825 */ /* 0x002fc800078e020a */
[----:B0-----:R-:W-:Y:S02]  /*1110*/  IMAD.WIDE R8, R17, 0x4, R8 ;  /* 0x0000000411087825 */ /* 0x001fe400078e0208 */
[----:B------:R-:W2:Y:S04]  /*1120*/  LDG.E.CONSTANT R10, desc[UR6][R10.64] ;  /* 0x000000060a0a7981 */ /* 0x000ea8000c1e9900 */
[----:B------:R-:W2:Y:S01]  /*1130*/  LDG.E.CONSTANT R13, desc[UR6][R8.64] ;  /* 0x00000006080d7981 */ /* 0x000ea2000c1e9900 */
[----:B---3--:R-:W-:-:S03]  /*1140*/  IMAD.WIDE R4, R7, 0x4, R4 ;  /* 0x0000000407047825 */ /* 0x008fc600078e0204 */
[----:B------:R-:W3:Y:S04]  /*1150*/  LDG.E.CONSTANT R7, desc[UR6][R8.64+0x4] ;  /* 0x0000040608077981 */ /* 0x000ee8000c1e9900 */
[----:B------:R-:W5:Y:S01]  /*1160*/  LDG.E.CONSTANT R5, desc[UR6][R4.64] ;  /* 0x0000000604057981 */ /* 0x000f62000c1e9900 */
[----:B----4-:R-:W-:Y:S01]  /*1170*/  IMAD.SHL.U32 R6, R12, 0x4, RZ ;  /* 0x000000040c067824 */ /* 0x010fe200078e00ff */
[----:B------:R-:W-:-:S04]  /*1180*/  SHF.R.U32.HI R12, RZ, 0x4, R12 ;  /* 0x00000004ff0c7819 */ /* 0x000fc8000001160c */
[----:B------:R-:W-:Y:S02]  /*1190*/  LOP3.LUT R14, R6, 0x3c, RZ, 0xc0, !PT ;  /* 0x0000003c060e7812 */ /* 0x000fe400078ec0ff */
[----:B------:R-:W-:Y:S02]  /*11a0*/  SHF.L.U32 R12, R12, 0x2, RZ ;  /* 0x000000020c0c7819 */ /* 0x000fe400000006ff */
[----:B------:R-:W0:Y:S08]  /*11b0*/  LDC R6, c[0x3][R14] ;  /* 0x00c000000e067b82 */ /* 0x000e300000000800 */
[----:B------:R-:W1:Y:S01]  /*11c0*/  LDC R12, c[0x3][R12] ;  /* 0x00c000000c0c7b82 */ /* 0x000e620000000800 */
[C---:B--2---:R-:W-:Y:S01]  /*11d0*/  FMUL R13, R10.reuse, R13 ;  /* 0x0000000d0a0d7220 */ /* 0x044fe20000400000 */
[----:B---3--:R-:W-:-:S03]  /*11e0*/  FMUL R7, R10, R7 ;  /* 0x000000070a077220 */ /* 0x008fc60000400000 */
[----:B0-----:R-:W-:-:S04]  /*11f0*/  FMUL R6, R6, R13 ;  /* 0x0000000d06067220 */ /* 0x001fc80000400000 */
[----:B-----5:R-:W-:Y:S01]  /*1200*/  FFMA R6, R5, R6, R26 ;  /* 0x0000000605067223 */ /* 0x020fe2000000001a */
[----:B-1----:R-:W-:-:S04]  /*1210*/  FMUL R7, R12, R7 ;  /* 0x000000070c077220 */ /* 0x002fc80000400000 */
[----:B------:R-:W-:-:S07]  /*1220*/  FFMA R26, R5, R7, R6 ;  /* 0x00000007051a7223 */ /* 0x000fce0000000006 */
.L_x_40:
[----:B------:R-:W-:Y:S05]  /*1230*/  BSYNC.RECONVERGENT B0 ;  /* 0x0000000000007941 */ /* 0x000fea0003800200 */
.L_x_39:
        /* <DEDUP_REMOVED lines=13> */
[----:B-1----:R-:W-:Y:S01]  /*1310*/  FADD R9, R6, R9 ;  /* 0x0000000906097221 */ /* 0x002fe20000000000 */
[----:B---3--:R-:W-:-:S04]  /*1320*/  IMAD R3, R2, UR4, R3 ;  /* 0x0000000402037c24 */ /* 0x008fc8000f8e0203 */
[----:B--2---:R-:W-:-:S05]  /*1330*/  IMAD.WIDE R2, R3, 0x4, R4 ;  /* 0x0000000403027825 */ /* 0x004fca00078e0204 */
[----:B------:R-:W-:Y:S01]  /*1340*/  STG.E desc[UR6][R2.64], R9 ;  /* 0x0000000902007986 */ /* 0x000fe2000c101906 */
[----:B------:R-:W-:Y:S05]  /*1350*/  EXIT ;  /* 0x000000000000794d */ /* 0x000fea0003800000 */
.L_x_47:
        /* <DEDUP_REMOVED lines=10> */
.L_x_54:


//--------------------- .nv.shared.reserved.0     --------------------------
	.section	.nv.shared.reserved.0,"aw",@nobits
	.weak		__nv_reservedSMEM_offset_0_alias
	.size		__nv_reservedSMEM_offset_0_alias, 0, 64
	.other		__nv_reservedSMEM_offset_0_alias,@"STO_CUDA_RESERVED_SHARED STV_DEFAULT"
__nv_reservedSMEM_offset_0_alias:
	.zero		0
	.zero		64


//--------------------- .nv.constant0._ZN8turbo_pi22nvfp4_gemv_packed_bf16EPK13__nv_bfloat16PKhS2_S2_PS0_iii --------------------------
	.section	.nv.constant0._ZN8turbo_pi22nvfp4_gemv_packed_bf16EPK13__nv_bfloat16PKhS2_S2_PS0_iii,"a",@progbits
	.sectionflags	@""
	.align	4
.nv.constant0._ZN8turbo_pi22nvfp4_gemv_packed_bf16EPK13__nv_bfloat16PKhS2_S2_PS0_iii:
	.zero		948


//--------------------- .nv.constant0._ZN8turbo_pi22nvfp4_gemv_packed_fp16EPK6__halfPKhS2_S2_PS0_iii --------------------------
	.section	.nv.constant0._ZN8turbo_pi22nvfp4_gemv_packed_fp16EPK6__halfPKhS2_S2_PS0_iii,"a",@progbits
	.sectionflags	@""
	.align	4
.nv.constant0._ZN8turbo_pi22nvfp4_gemv_packed_fp16EPK6__halfPKhS2_S2_PS0_iii:
	.zero		948


//--------------------- .nv.constant0._ZN8turbo_pi27nvfp4_gemv_packed_bias_siluEPKfPKhS1_S1_S1_Pfiii --------------------------
	.section	.nv.constant0._ZN8turbo_pi27nvfp4_gemv_packed_bias_siluEPKfPKhS1_S1_S1_Pfiii,"a",@progbits
	.sectionflags	@""
	.align	4
.nv.constant0._ZN8turbo_pi27nvfp4_gemv_packed_bias_siluEPKfPKhS1_S1_S1_Pfiii:
	.zero		956


//--------------------- .nv.constant0._ZN8turbo_pi27nvfp4_gemv_packed_bias_geluEPKfPKhS1_S1_S1_Pfiii --------------------------
	.section	.nv.constant0._ZN8turbo_pi27nvfp4_gemv_packed_bias_geluEPKfPKhS1_S1_S1_Pfiii,"a",@progbits
	.sectionflags	@""
	.align	4
.nv.constant0._ZN8turbo_pi27nvfp4_gemv_packed_bias_geluEPKfPKhS1_S1_S1_Pfiii:
	.zero		956


//--------------------- .nv.constant0._ZN8turbo_pi22nvfp4_gemv_packed_biasEPKfPKhS1_S1_S1_Pfiii --------------------------
	.section	.nv.constant0._ZN8turbo_pi22nvfp4_gemv_packed_biasEPKfPKhS1_S1_S1_Pfiii,"a",@progbits
	.sectionflags	@""
	.align	4
.nv.constant0._ZN8turbo_pi22nvfp4_gemv_packed_biasEPKfPKhS1_S1_S1_Pfiii:
	.zero		956


//--------------------- .nv.constant0._ZN8turbo_pi29nvfp4_gemv_packed_warp_reduceEPKfPKhS1_S1_Pfiii --------------------------
	.section	.nv.constant0._ZN8turbo_pi29nvfp4_gemv_packed_warp_reduceEPKfPKhS1_S1_Pfiii,"a",@progbits
	.sectionflags	@""
	.align	4
.nv.constant0._ZN8turbo_pi29nvfp4_gemv_packed_warp_reduceEPKfPKhS1_S1_Pfiii:
	.zero		948


//--------------------- SYMBOLS --------------------------

	.type		.nv.reservedSmem.offset0,@object
	.size		.nv.reservedSmem.offset0,0x4
